//
// Generated by NVIDIA NVVM Compiler
//
// Compiler Build ID: CL-36424714
// Cuda compilation tools, release 13.0, V13.0.88
// Based on NVVM 20.0.0
//

.version 9.0
.target sm_100
.address_size 64

	// .globl	_ZN5ryupy9logKernelEPKfPfi
.extern .shared .align 16 .b8 _ZN5ryupy5sdataE[];

.visible .entry _ZN5ryupy9logKernelEPKfPfi(
	.param .u64 .ptr .align 1 _ZN5ryupy9logKernelEPKfPfi_param_0,
	.param .u64 .ptr .align 1 _ZN5ryupy9logKernelEPKfPfi_param_1,
	.param .u32 _ZN5ryupy9logKernelEPKfPfi_param_2
)
{
	.reg .pred 	%p<5>;
	.reg .b32 	%r<10>;
	.reg .b32 	%f<23>;
	.reg .b64 	%rd<8>;

	ld.param.u64 	%rd1, [_ZN5ryupy9logKernelEPKfPfi_param_0];
	ld.param.u64 	%rd2, [_ZN5ryupy9logKernelEPKfPfi_param_1];
	ld.param.u32 	%r2, [_ZN5ryupy9logKernelEPKfPfi_param_2];
	mov.u32 	%r3, %ctaid.x;
	mov.u32 	%r4, %ntid.x;
	mov.u32 	%r5, %tid.x;
	mad.lo.s32 	%r1, %r3, %r4, %r5;
	setp.ge.s32 	%p1, %r1, %r2;
	@%p1 bra 	$L__BB0_2;
	cvta.to.global.u64 	%rd3, %rd1;
	cvta.to.global.u64 	%rd4, %rd2;
	mul.wide.s32 	%rd5, %r1, 4;
	add.s64 	%rd6, %rd3, %rd5;
	ld.global.f32 	%f1, [%rd6];
	setp.lt.f32 	%p2, %f1, 0f00800000;
	mul.f32 	%f2, %f1, 0f4B000000;
	selp.f32 	%f3, %f2, %f1, %p2;
	selp.f32 	%f4, 0fC1B80000, 0f00000000, %p2;
	mov.b32 	%r6, %f3;
	add.s32 	%r7, %r6, -1059760811;
	and.b32  	%r8, %r7, -8388608;
	sub.s32 	%r9, %r6, %r8;
	mov.b32 	%f5, %r9;
	cvt.rn.f32.s32 	%f6, %r8;
	fma.rn.f32 	%f7, %f6, 0f34000000, %f4;
	add.f32 	%f8, %f5, 0fBF800000;
	fma.rn.f32 	%f9, %f8, 0fBE055027, 0f3E1039F6;
	fma.rn.f32 	%f10, %f9, %f8, 0fBDF8CDCC;
	fma.rn.f32 	%f11, %f10, %f8, 0f3E0F2955;
	fma.rn.f32 	%f12, %f11, %f8, 0fBE2AD8B9;
	fma.rn.f32 	%f13, %f12, %f8, 0f3E4CED0B;
	fma.rn.f32 	%f14, %f13, %f8, 0fBE7FFF22;
	fma.rn.f32 	%f15, %f14, %f8, 0f3EAAAA78;
	fma.rn.f32 	%f16, %f15, %f8, 0fBF000000;
	mul.f32 	%f17, %f8, %f16;
	fma.rn.f32 	%f18, %f17, %f8, %f8;
	fma.rn.f32 	%f19, %f7, 0f3F317218, %f18;
	setp.gt.u32 	%p3, %r6, 2139095039;
	fma.rn.f32 	%f20, %f3, 0f7F800000, 0f7F800000;
	selp.f32 	%f21, %f20, %f19, %p3;
	setp.eq.f32 	%p4, %f3, 0f00000000;
	selp.f32 	%f22, 0fFF800000, %f21, %p4;
	add.s64 	%rd7, %rd4, %rd5;
	st.global.f32 	[%rd7], %f22;
$L__BB0_2:
	ret;

}
	// .globl	_ZN5ryupy12negateKernelEPKfPfi
.visible .entry _ZN5ryupy12negateKernelEPKfPfi(
	.param .u64 .ptr .align 1 _ZN5ryupy12negateKernelEPKfPfi_param_0,
	.param .u64 .ptr .align 1 _ZN5ryupy12negateKernelEPKfPfi_param_1,
	.param .u32 _ZN5ryupy12negateKernelEPKfPfi_param_2
)
{
	.reg .pred 	%p<2>;
	.reg .b32 	%r<6>;
	.reg .b32 	%f<3>;
	.reg .b64 	%rd<8>;

	ld.param.u64 	%rd1, [_ZN5ryupy12negateKernelEPKfPfi_param_0];
	ld.param.u64 	%rd2, [_ZN5ryupy12negateKernelEPKfPfi_param_1];
	ld.param.u32 	%r2, [_ZN5ryupy12negateKernelEPKfPfi_param_2];
	mov.u32 	%r3, %ctaid.x;
	mov.u32 	%r4, %ntid.x;
	mov.u32 	%r5, %tid.x;
	mad.lo.s32 	%r1, %r3, %r4, %r5;
	setp.ge.s32 	%p1, %r1, %r2;
	@%p1 bra 	$L__BB1_2;
	cvta.to.global.u64 	%rd3, %rd1;
	cvta.to.global.u64 	%rd4, %rd2;
	mul.wide.s32 	%rd5, %r1, 4;
	add.s64 	%rd6, %rd3, %rd5;
	ld.global.f32 	%f1, [%rd6];
	neg.f32 	%f2, %f1;
	add.s64 	%rd7, %rd4, %rd5;
	st.global.f32 	[%rd7], %f2;
$L__BB1_2:
	ret;

}
	// .globl	_ZN5ryupy9sumKernelEPKfPfi
.visible .entry _ZN5ryupy9sumKernelEPKfPfi(
	.param .u64 .ptr .align 1 _ZN5ryupy9sumKernelEPKfPfi_param_0,
	.param .u64 .ptr .align 1 _ZN5ryupy9sumKernelEPKfPfi_param_1,
	.param .u32 _ZN5ryupy9sumKernelEPKfPfi_param_2
)
{
	.reg .pred 	%p<8>;
	.reg .b32 	%r<17>;
	.reg .b32 	%f<7>;
	.reg .b64 	%rd<7>;

	ld.param.u64 	%rd1, [_ZN5ryupy9sumKernelEPKfPfi_param_0];
	ld.param.u64 	%rd2, [_ZN5ryupy9sumKernelEPKfPfi_param_1];
	ld.param.u32 	%r7, [_ZN5ryupy9sumKernelEPKfPfi_param_2];
	mov.u32 	%r1, %tid.x;
	mov.u32 	%r8, %ctaid.x;
	mov.u32 	%r2, %ntid.x;
	mad.lo.s32 	%r3, %r8, %r2, %r1;
	shl.b32 	%r9, %r1, 2;
	mov.u32 	%r10, _ZN5ryupy5sdataE;
	add.s32 	%r4, %r10, %r9;
	mov.b32 	%r11, 0;
	st.shared.u32 	[%r4], %r11;
	setp.ge.u32 	%p1, %r3, %r7;
	@%p1 bra 	$L__BB2_2;
	cvta.to.global.u64 	%rd3, %rd1;
	mul.wide.u32 	%rd4, %r3, 4;
	add.s64 	%rd5, %rd3, %rd4;
	ld.global.f32 	%f1, [%rd5];
	st.shared.f32 	[%r4], %f1;
$L__BB2_2:
	bar.sync 	0;
	setp.lt.u32 	%p2, %r2, 2;
	@%p2 bra 	$L__BB2_7;
	mov.u32 	%r16, %r2;
$L__BB2_4:
	shr.u32 	%r6, %r16, 1;
	setp.ge.u32 	%p3, %r1, %r6;
	add.s32 	%r13, %r6, %r1;
	setp.ge.u32 	%p4, %r13, %r2;
	or.pred  	%p5, %p3, %p4;
	@%p5 bra 	$L__BB2_6;
	shl.b32 	%r14, %r6, 2;
	add.s32 	%r15, %r4, %r14;
	ld.shared.f32 	%f2, [%r15];
	ld.shared.f32 	%f3, [%r4];
	add.f32 	%f4, %f2, %f3;
	st.shared.f32 	[%r4], %f4;
$L__BB2_6:
	bar.sync 	0;
	setp.gt.u32 	%p6, %r16, 3;
	mov.u32 	%r16, %r6;
	@%p6 bra 	$L__BB2_4;
$L__BB2_7:
	setp.ne.s32 	%p7, %r1, 0;
	@%p7 bra 	$L__BB2_9;
	ld.shared.f32 	%f5, [_ZN5ryupy5sdataE];
	cvta.to.global.u64 	%rd6, %rd2;
	atom.global.add.f32 	%f6, [%rd6], %f5;
$L__BB2_9:
	ret;

}
	// .globl	_ZN5ryupy12sumDimKernelEPKfPfPKiS4_S4_iiii
.visible .entry _ZN5ryupy12sumDimKernelEPKfPfPKiS4_S4_iiii(
	.param .u64 .ptr .align 1 _ZN5ryupy12sumDimKernelEPKfPfPKiS4_S4_iiii_param_0,
	.param .u64 .ptr .align 1 _ZN5ryupy12sumDimKernelEPKfPfPKiS4_S4_iiii_param_1,
	.param .u64 .ptr .align 1 _ZN5ryupy12sumDimKernelEPKfPfPKiS4_S4_iiii_param_2,
	.param .u64 .ptr .align 1 _ZN5ryupy12sumDimKernelEPKfPfPKiS4_S4_iiii_param_3,
	.param .u64 .ptr .align 1 _ZN5ryupy12sumDimKernelEPKfPfPKiS4_S4_iiii_param_4,
	.param .u32 _ZN5ryupy12sumDimKernelEPKfPfPKiS4_S4_iiii_param_5,
	.param .u32 _ZN5ryupy12sumDimKernelEPKfPfPKiS4_S4_iiii_param_6,
	.param .u32 _ZN5ryupy12sumDimKernelEPKfPfPKiS4_S4_iiii_param_7,
	.param .u32 _ZN5ryupy12sumDimKernelEPKfPfPKiS4_S4_iiii_param_8
)
{
	.local .align 16 .b8 	__local_depot3[128];
	.reg .b64 	%SP;
	.reg .b64 	%SPL;
	.reg .pred 	%p<72>;
	.reg .b32 	%r<408>;
	.reg .b32 	%f<83>;
	.reg .b64 	%rd<130>;

	mov.u64 	%SPL, __local_depot3;
	ld.param.u64 	%rd21, [_ZN5ryupy12sumDimKernelEPKfPfPKiS4_S4_iiii_param_0];
	ld.param.u64 	%rd20, [_ZN5ryupy12sumDimKernelEPKfPfPKiS4_S4_iiii_param_1];
	ld.param.u64 	%rd22, [_ZN5ryupy12sumDimKernelEPKfPfPKiS4_S4_iiii_param_2];
	ld.param.u64 	%rd23, [_ZN5ryupy12sumDimKernelEPKfPfPKiS4_S4_iiii_param_4];
	ld.param.u32 	%r165, [_ZN5ryupy12sumDimKernelEPKfPfPKiS4_S4_iiii_param_5];
	ld.param.u32 	%r166, [_ZN5ryupy12sumDimKernelEPKfPfPKiS4_S4_iiii_param_6];
	ld.param.u32 	%r168, [_ZN5ryupy12sumDimKernelEPKfPfPKiS4_S4_iiii_param_7];
	ld.param.u32 	%r167, [_ZN5ryupy12sumDimKernelEPKfPfPKiS4_S4_iiii_param_8];
	cvta.to.global.u64 	%rd1, %rd23;
	cvta.to.global.u64 	%rd2, %rd21;
	cvta.to.global.u64 	%rd3, %rd22;
	add.u64 	%rd4, %SPL, 0;
	mov.u32 	%r169, %ctaid.x;
	mov.u32 	%r170, %ntid.x;
	mov.u32 	%r171, %tid.x;
	mad.lo.s32 	%r1, %r169, %r170, %r171;
	setp.ge.s32 	%p1, %r1, %r168;
	@%p1 bra 	$L__BB3_117;
	setp.lt.s32 	%p2, %r167, 1;
	mov.b32 	%r385, 0;
	@%p2 bra 	$L__BB3_103;
	mul.wide.u32 	%rd25, %r165, 4;
	add.s64 	%rd5, %rd4, %rd25;
	and.b32  	%r2, %r167, 7;
	setp.lt.u32 	%p3, %r167, 8;
	mov.u32 	%r338, %r167;
	mov.u32 	%r339, %r1;
	@%p3 bra 	$L__BB3_7;
	add.s32 	%r346, %r167, -4;
	sub.s32 	%r345, %r167, %r165;
	sub.s32 	%r173, %r165, %r167;
	add.s32 	%r344, %r173, 4;
	and.b32  	%r174, %r167, 2147483640;
	neg.s32 	%r343, %r174;
	mov.u32 	%r339, %r1;
$L__BB3_4:
	.pragma "nounroll";
	setp.ne.s32 	%p4, %r344, 3;
	@%p4 bra 	$L__BB3_118;
	mov.b32 	%r179, 0;
	st.local.u32 	[%rd5], %r179;
	bra.uni 	$L__BB3_119;
$L__BB3_6:
	add.s32 	%r338, %r346, 4;
$L__BB3_7:
	setp.eq.s32 	%p13, %r2, 0;
	@%p13 bra 	$L__BB3_33;
	and.b32  	%r10, %r167, 3;
	setp.lt.u32 	%p14, %r2, 4;
	@%p14 bra 	$L__BB3_21;
	add.s32 	%r11, %r338, -1;
	setp.eq.s32 	%p15, %r11, %r165;
	@%p15 bra 	$L__BB3_11;
	mul.wide.u32 	%rd50, %r11, 4;
	add.s64 	%rd51, %rd1, %rd50;
	ld.global.u32 	%r214, [%rd51];
	div.s32 	%r335, %r339, %r214;
	mul.lo.s32 	%r215, %r335, %r214;
	sub.s32 	%r216, %r339, %r215;
	add.s64 	%rd52, %rd4, %rd50;
	st.local.u32 	[%rd52], %r216;
	bra.uni 	$L__BB3_12;
$L__BB3_11:
	mov.b32 	%r217, 0;
	st.local.u32 	[%rd5], %r217;
	mov.u32 	%r335, %r339;
$L__BB3_12:
	add.s32 	%r14, %r338, -2;
	setp.eq.s32 	%p16, %r14, %r165;
	@%p16 bra 	$L__BB3_14;
	mul.wide.u32 	%rd53, %r14, 4;
	add.s64 	%rd54, %rd1, %rd53;
	ld.global.u32 	%r218, [%rd54];
	div.s32 	%r336, %r335, %r218;
	mul.lo.s32 	%r219, %r336, %r218;
	sub.s32 	%r220, %r335, %r219;
	add.s64 	%rd55, %rd4, %rd53;
	st.local.u32 	[%rd55], %r220;
	bra.uni 	$L__BB3_15;
$L__BB3_14:
	mov.b32 	%r221, 0;
	st.local.u32 	[%rd5], %r221;
	mov.u32 	%r336, %r335;
$L__BB3_15:
	add.s32 	%r17, %r338, -3;
	setp.eq.s32 	%p17, %r17, %r165;
	@%p17 bra 	$L__BB3_17;
	mul.wide.u32 	%rd56, %r17, 4;
	add.s64 	%rd57, %rd1, %rd56;
	ld.global.u32 	%r222, [%rd57];
	div.s32 	%r337, %r336, %r222;
	mul.lo.s32 	%r223, %r337, %r222;
	sub.s32 	%r224, %r336, %r223;
	add.s64 	%rd58, %rd4, %rd56;
	st.local.u32 	[%rd58], %r224;
	bra.uni 	$L__BB3_18;
$L__BB3_17:
	mov.b32 	%r225, 0;
	st.local.u32 	[%rd5], %r225;
	mov.u32 	%r337, %r336;
$L__BB3_18:
	add.s32 	%r338, %r338, -4;
	setp.eq.s32 	%p18, %r338, %r165;
	@%p18 bra 	$L__BB3_20;
	mul.wide.u32 	%rd59, %r338, 4;
	add.s64 	%rd60, %rd1, %rd59;
	ld.global.u32 	%r226, [%rd60];
	div.s32 	%r339, %r337, %r226;
	mul.lo.s32 	%r227, %r339, %r226;
	sub.s32 	%r228, %r337, %r227;
	add.s64 	%rd61, %rd4, %rd59;
	st.local.u32 	[%rd61], %r228;
	bra.uni 	$L__BB3_21;
$L__BB3_20:
	mov.b32 	%r229, 0;
	st.local.u32 	[%rd5], %r229;
	mov.u32 	%r338, %r165;
	mov.u32 	%r339, %r337;
$L__BB3_21:
	setp.eq.s32 	%p19, %r10, 0;
	@%p19 bra 	$L__BB3_33;
	setp.eq.s32 	%p20, %r10, 1;
	@%p20 bra 	$L__BB3_29;
	add.s32 	%r24, %r338, -1;
	setp.eq.s32 	%p21, %r24, %r165;
	@%p21 bra 	$L__BB3_25;
	mul.wide.u32 	%rd62, %r24, 4;
	add.s64 	%rd63, %rd1, %rd62;
	ld.global.u32 	%r230, [%rd63];
	div.s32 	%r340, %r339, %r230;
	mul.lo.s32 	%r231, %r340, %r230;
	sub.s32 	%r232, %r339, %r231;
	add.s64 	%rd64, %rd4, %rd62;
	st.local.u32 	[%rd64], %r232;
	bra.uni 	$L__BB3_26;
$L__BB3_25:
	mov.b32 	%r233, 0;
	st.local.u32 	[%rd5], %r233;
	mov.u32 	%r340, %r339;
$L__BB3_26:
	add.s32 	%r338, %r338, -2;
	setp.eq.s32 	%p22, %r338, %r165;
	@%p22 bra 	$L__BB3_28;
	mul.wide.u32 	%rd65, %r338, 4;
	add.s64 	%rd66, %rd1, %rd65;
	ld.global.u32 	%r234, [%rd66];
	div.s32 	%r339, %r340, %r234;
	mul.lo.s32 	%r235, %r339, %r234;
	sub.s32 	%r236, %r340, %r235;
	add.s64 	%rd67, %rd4, %rd65;
	st.local.u32 	[%rd67], %r236;
	bra.uni 	$L__BB3_29;
$L__BB3_28:
	mov.b32 	%r237, 0;
	st.local.u32 	[%rd5], %r237;
	mov.u32 	%r338, %r165;
	mov.u32 	%r339, %r340;
$L__BB3_29:
	and.b32  	%r238, %r167, 1;
	setp.eq.b32 	%p23, %r238, 1;
	not.pred 	%p24, %p23;
	@%p24 bra 	$L__BB3_33;
	add.s32 	%r31, %r338, -1;
	setp.eq.s32 	%p25, %r31, %r165;
	@%p25 bra 	$L__BB3_32;
	mul.wide.u32 	%rd68, %r31, 4;
	add.s64 	%rd69, %rd1, %rd68;
	ld.global.u32 	%r239, [%rd69];
	rem.s32 	%r240, %r339, %r239;
	add.s64 	%rd70, %rd4, %rd68;
	st.local.u32 	[%rd70], %r240;
	bra.uni 	$L__BB3_33;
$L__BB3_32:
	mov.b32 	%r241, 0;
	st.local.u32 	[%rd5], %r241;
$L__BB3_33:
	and.b32  	%r32, %r167, 15;
	setp.lt.u32 	%p26, %r167, 16;
	mov.b32 	%r357, 0;
	mov.u32 	%r385, %r357;
	@%p26 bra 	$L__BB3_68;
	and.b32  	%r357, %r167, 2147483632;
	neg.s32 	%r382, %r165;
	add.s64 	%rd129, %rd4, 32;
	add.s64 	%rd128, %rd3, 32;
	mov.b32 	%r383, 0;
	mov.u32 	%r385, %r383;
$L__BB3_35:
	.pragma "nounroll";
	setp.eq.s32 	%p27, %r382, 0;
	@%p27 bra 	$L__BB3_37;
	ld.local.u32 	%r245, [%rd129+-32];
	ld.global.u32 	%r246, [%rd128+-32];
	mad.lo.s32 	%r385, %r246, %r245, %r385;
$L__BB3_37:
	add.s32 	%r247, %r383, 1;
	setp.eq.s32 	%p28, %r247, %r165;
	@%p28 bra 	$L__BB3_39;
	ld.local.u32 	%r248, [%rd129+-28];
	ld.global.u32 	%r249, [%rd128+-28];
	mad.lo.s32 	%r385, %r249, %r248, %r385;
$L__BB3_39:
	add.s32 	%r250, %r383, 2;
	setp.eq.s32 	%p29, %r250, %r165;
	@%p29 bra 	$L__BB3_41;
	ld.local.u32 	%r251, [%rd129+-24];
	ld.global.u32 	%r252, [%rd128+-24];
	mad.lo.s32 	%r385, %r252, %r251, %r385;
$L__BB3_41:
	add.s32 	%r253, %r383, 3;
	setp.eq.s32 	%p30, %r253, %r165;
	@%p30 bra 	$L__BB3_43;
	ld.local.u32 	%r254, [%rd129+-20];
	ld.global.u32 	%r255, [%rd128+-20];
	mad.lo.s32 	%r385, %r255, %r254, %r385;
$L__BB3_43:
	add.s32 	%r256, %r383, 4;
	setp.eq.s32 	%p31, %r256, %r165;
	@%p31 bra 	$L__BB3_45;
	ld.local.u32 	%r257, [%rd129+-16];
	ld.global.u32 	%r258, [%rd128+-16];
	mad.lo.s32 	%r385, %r258, %r257, %r385;
$L__BB3_45:
	add.s32 	%r259, %r383, 5;
	setp.eq.s32 	%p32, %r259, %r165;
	@%p32 bra 	$L__BB3_47;
	ld.local.u32 	%r260, [%rd129+-12];
	ld.global.u32 	%r261, [%rd128+-12];
	mad.lo.s32 	%r385, %r261, %r260, %r385;
$L__BB3_47:
	add.s32 	%r262, %r383, 6;
	setp.eq.s32 	%p33, %r262, %r165;
	@%p33 bra 	$L__BB3_49;
	ld.local.u32 	%r263, [%rd129+-8];
	ld.global.u32 	%r264, [%rd128+-8];
	mad.lo.s32 	%r385, %r264, %r263, %r385;
$L__BB3_49:
	add.s32 	%r265, %r383, 7;
	setp.eq.s32 	%p34, %r265, %r165;
	@%p34 bra 	$L__BB3_51;
	ld.local.u32 	%r266, [%rd129+-4];
	ld.global.u32 	%r267, [%rd128+-4];
	mad.lo.s32 	%r385, %r267, %r266, %r385;
$L__BB3_51:
	add.s32 	%r268, %r383, 8;
	setp.eq.s32 	%p35, %r268, %r165;
	@%p35 bra 	$L__BB3_53;
	ld.local.u32 	%r269, [%rd129];
	ld.global.u32 	%r270, [%rd128];
	mad.lo.s32 	%r385, %r270, %r269, %r385;
$L__BB3_53:
	add.s32 	%r271, %r383, 9;
	setp.eq.s32 	%p36, %r271, %r165;
	@%p36 bra 	$L__BB3_55;
	ld.local.u32 	%r272, [%rd129+4];
	ld.global.u32 	%r273, [%rd128+4];
	mad.lo.s32 	%r385, %r273, %r272, %r385;
$L__BB3_55:
	add.s32 	%r274, %r383, 10;
	setp.eq.s32 	%p37, %r274, %r165;
	@%p37 bra 	$L__BB3_57;
	ld.local.u32 	%r275, [%rd129+8];
	ld.global.u32 	%r276, [%rd128+8];
	mad.lo.s32 	%r385, %r276, %r275, %r385;
$L__BB3_57:
	add.s32 	%r277, %r383, 11;
	setp.eq.s32 	%p38, %r277, %r165;
	@%p38 bra 	$L__BB3_59;
	ld.local.u32 	%r278, [%rd129+12];
	ld.global.u32 	%r279, [%rd128+12];
	mad.lo.s32 	%r385, %r279, %r278, %r385;
$L__BB3_59:
	add.s32 	%r280, %r383, 12;
	setp.eq.s32 	%p39, %r280, %r165;
	@%p39 bra 	$L__BB3_61;
	ld.local.u32 	%r281, [%rd129+16];
	ld.global.u32 	%r282, [%rd128+16];
	mad.lo.s32 	%r385, %r282, %r281, %r385;
$L__BB3_61:
	add.s32 	%r283, %r383, 13;
	setp.eq.s32 	%p40, %r283, %r165;
	@%p40 bra 	$L__BB3_63;
	ld.local.u32 	%r284, [%rd129+20];
	ld.global.u32 	%r285, [%rd128+20];
	mad.lo.s32 	%r385, %r285, %r284, %r385;
$L__BB3_63:
	add.s32 	%r286, %r383, 14;
	setp.eq.s32 	%p41, %r286, %r165;
	@%p41 bra 	$L__BB3_65;
	ld.local.u32 	%r287, [%rd129+24];
	ld.global.u32 	%r288, [%rd128+24];
	mad.lo.s32 	%r385, %r288, %r287, %r385;
$L__BB3_65:
	add.s32 	%r289, %r383, 15;
	setp.eq.s32 	%p42, %r289, %r165;
	@%p42 bra 	$L__BB3_67;
	ld.local.u32 	%r290, [%rd129+28];
	ld.global.u32 	%r291, [%rd128+28];
	mad.lo.s32 	%r385, %r291, %r290, %r385;
$L__BB3_67:
	add.s32 	%r383, %r383, 16;
	add.s32 	%r382, %r382, 16;
	add.s64 	%rd129, %rd129, 64;
	add.s64 	%rd128, %rd128, 64;
	setp.eq.s32 	%p43, %r383, %r357;
	@%p43 bra 	$L__BB3_68;
	bra.uni 	$L__BB3_35;
$L__BB3_68:
	setp.eq.s32 	%p44, %r32, 0;
	@%p44 bra 	$L__BB3_103;
	setp.lt.u32 	%p45, %r32, 8;
	@%p45 bra 	$L__BB3_87;
	setp.eq.s32 	%p46, %r357, %r165;
	mul.wide.u32 	%rd71, %r357, 4;
	add.s64 	%rd8, %rd4, %rd71;
	add.s64 	%rd9, %rd3, %rd71;
	@%p46 bra 	$L__BB3_72;
	ld.local.u32 	%r293, [%rd8];
	ld.global.u32 	%r294, [%rd9];
	mad.lo.s32 	%r385, %r294, %r293, %r385;
$L__BB3_72:
	add.s32 	%r295, %r357, 1;
	setp.eq.s32 	%p47, %r295, %r165;
	@%p47 bra 	$L__BB3_74;
	ld.local.u32 	%r296, [%rd8+4];
	ld.global.u32 	%r297, [%rd9+4];
	mad.lo.s32 	%r385, %r297, %r296, %r385;
$L__BB3_74:
	add.s32 	%r298, %r357, 2;
	setp.eq.s32 	%p48, %r298, %r165;
	@%p48 bra 	$L__BB3_76;
	ld.local.u32 	%r299, [%rd8+8];
	ld.global.u32 	%r300, [%rd9+8];
	mad.lo.s32 	%r385, %r300, %r299, %r385;
$L__BB3_76:
	add.s32 	%r301, %r357, 3;
	setp.eq.s32 	%p49, %r301, %r165;
	@%p49 bra 	$L__BB3_78;
	ld.local.u32 	%r302, [%rd8+12];
	ld.global.u32 	%r303, [%rd9+12];
	mad.lo.s32 	%r385, %r303, %r302, %r385;
$L__BB3_78:
	add.s32 	%r304, %r357, 4;
	setp.eq.s32 	%p50, %r304, %r165;
	@%p50 bra 	$L__BB3_80;
	ld.local.u32 	%r305, [%rd8+16];
	ld.global.u32 	%r306, [%rd9+16];
	mad.lo.s32 	%r385, %r306, %r305, %r385;
$L__BB3_80:
	add.s32 	%r307, %r357, 5;
	setp.eq.s32 	%p51, %r307, %r165;
	@%p51 bra 	$L__BB3_82;
	ld.local.u32 	%r308, [%rd8+20];
	ld.global.u32 	%r309, [%rd9+20];
	mad.lo.s32 	%r385, %r309, %r308, %r385;
$L__BB3_82:
	add.s32 	%r310, %r357, 6;
	setp.eq.s32 	%p52, %r310, %r165;
	@%p52 bra 	$L__BB3_84;
	ld.local.u32 	%r311, [%rd8+24];
	ld.global.u32 	%r312, [%rd9+24];
	mad.lo.s32 	%r385, %r312, %r311, %r385;
$L__BB3_84:
	add.s32 	%r313, %r357, 7;
	setp.eq.s32 	%p53, %r313, %r165;
	@%p53 bra 	$L__BB3_86;
	ld.local.u32 	%r314, [%rd8+28];
	ld.global.u32 	%r315, [%rd9+28];
	mad.lo.s32 	%r385, %r315, %r314, %r385;
$L__BB3_86:
	add.s32 	%r357, %r357, 8;
$L__BB3_87:
	setp.eq.s32 	%p54, %r2, 0;
	@%p54 bra 	$L__BB3_103;
	and.b32  	%r83, %r167, 3;
	setp.lt.u32 	%p55, %r2, 4;
	@%p55 bra 	$L__BB3_98;
	setp.eq.s32 	%p56, %r357, %r165;
	@%p56 bra 	$L__BB3_91;
	mul.wide.u32 	%rd72, %r357, 4;
	add.s64 	%rd73, %rd4, %rd72;
	ld.local.u32 	%r317, [%rd73];
	add.s64 	%rd74, %rd3, %rd72;
	ld.global.u32 	%r318, [%rd74];
	mad.lo.s32 	%r385, %r318, %r317, %r385;
$L__BB3_91:
	add.s32 	%r319, %r357, 1;
	setp.eq.s32 	%p57, %r319, %r165;
	@%p57 bra 	$L__BB3_93;
	mul.wide.u32 	%rd75, %r357, 4;
	add.s64 	%rd76, %rd4, %rd75;
	ld.local.u32 	%r320, [%rd76+4];
	add.s64 	%rd77, %rd3, %rd75;
	ld.global.u32 	%r321, [%rd77+4];
	mad.lo.s32 	%r385, %r321, %r320, %r385;
$L__BB3_93:
	add.s32 	%r322, %r357, 2;
	setp.eq.s32 	%p58, %r322, %r165;
	@%p58 bra 	$L__BB3_95;
	mul.wide.u32 	%rd78, %r357, 4;
	add.s64 	%rd79, %rd4, %rd78;
	ld.local.u32 	%r323, [%rd79+8];
	add.s64 	%rd80, %rd3, %rd78;
	ld.global.u32 	%r324, [%rd80+8];
	mad.lo.s32 	%r385, %r324, %r323, %r385;
$L__BB3_95:
	add.s32 	%r325, %r357, 3;
	setp.eq.s32 	%p59, %r325, %r165;
	@%p59 bra 	$L__BB3_97;
	mul.wide.u32 	%rd81, %r357, 4;
	add.s64 	%rd82, %rd4, %rd81;
	ld.local.u32 	%r326, [%rd82+12];
	add.s64 	%rd83, %rd3, %rd81;
	ld.global.u32 	%r327, [%rd83+12];
	mad.lo.s32 	%r385, %r327, %r326, %r385;
$L__BB3_97:
	add.s32 	%r357, %r357, 4;
$L__BB3_98:
	setp.eq.s32 	%p60, %r83, 0;
	@%p60 bra 	$L__BB3_103;
	mul.wide.u32 	%rd84, %r357, 4;
	add.s64 	%rd127, %rd3, %rd84;
	add.s64 	%rd126, %rd4, %rd84;
	sub.s32 	%r378, %r357, %r165;
	neg.s32 	%r377, %r83;
$L__BB3_100:
	.pragma "nounroll";
	setp.eq.s32 	%p61, %r378, 0;
	@%p61 bra 	$L__BB3_102;
	ld.local.u32 	%r328, [%rd126];
	ld.global.u32 	%r329, [%rd127];
	mad.lo.s32 	%r385, %r329, %r328, %r385;
$L__BB3_102:
	add.s64 	%rd127, %rd127, 4;
	add.s64 	%rd126, %rd126, 4;
	add.s32 	%r378, %r378, 1;
	add.s32 	%r377, %r377, 1;
	setp.ne.s32 	%p62, %r377, 0;
	@%p62 bra 	$L__BB3_100;
$L__BB3_103:
	setp.lt.s32 	%p63, %r166, 1;
	mov.f32 	%f82, 0f00000000;
	@%p63 bra 	$L__BB3_116;
	mul.wide.s32 	%rd85, %r165, 4;
	add.s64 	%rd86, %rd3, %rd85;
	ld.global.u32 	%r106, [%rd86];
	and.b32  	%r107, %r166, 15;
	setp.lt.u32 	%p64, %r166, 16;
	mov.f32 	%f82, 0f00000000;
	mov.b32 	%r403, 0;
	@%p64 bra 	$L__BB3_107;
	and.b32  	%r403, %r166, 2147483632;
	neg.s32 	%r402, %r403;
	shl.b32 	%r110, %r106, 4;
	mov.f32 	%f82, 0f00000000;
	mul.wide.s32 	%rd89, %r106, 4;
	mov.u32 	%r401, %r385;
$L__BB3_106:
	.pragma "nounroll";
	mul.wide.s32 	%rd87, %r401, 4;
	add.s64 	%rd88, %rd2, %rd87;
	ld.global.f32 	%f18, [%rd88];
	add.f32 	%f19, %f82, %f18;
	add.s64 	%rd90, %rd88, %rd89;
	ld.global.f32 	%f20, [%rd90];
	add.f32 	%f21, %f19, %f20;
	add.s64 	%rd91, %rd90, %rd89;
	ld.global.f32 	%f22, [%rd91];
	add.f32 	%f23, %f21, %f22;
	add.s64 	%rd92, %rd91, %rd89;
	ld.global.f32 	%f24, [%rd92];
	add.f32 	%f25, %f23, %f24;
	add.s64 	%rd93, %rd92, %rd89;
	ld.global.f32 	%f26, [%rd93];
	add.f32 	%f27, %f25, %f26;
	add.s64 	%rd94, %rd93, %rd89;
	ld.global.f32 	%f28, [%rd94];
	add.f32 	%f29, %f27, %f28;
	add.s64 	%rd95, %rd94, %rd89;
	ld.global.f32 	%f30, [%rd95];
	add.f32 	%f31, %f29, %f30;
	add.s64 	%rd96, %rd95, %rd89;
	ld.global.f32 	%f32, [%rd96];
	add.f32 	%f33, %f31, %f32;
	add.s64 	%rd97, %rd96, %rd89;
	ld.global.f32 	%f34, [%rd97];
	add.f32 	%f35, %f33, %f34;
	add.s64 	%rd98, %rd97, %rd89;
	ld.global.f32 	%f36, [%rd98];
	add.f32 	%f37, %f35, %f36;
	add.s64 	%rd99, %rd98, %rd89;
	ld.global.f32 	%f38, [%rd99];
	add.f32 	%f39, %f37, %f38;
	add.s64 	%rd100, %rd99, %rd89;
	ld.global.f32 	%f40, [%rd100];
	add.f32 	%f41, %f39, %f40;
	add.s64 	%rd101, %rd100, %rd89;
	ld.global.f32 	%f42, [%rd101];
	add.f32 	%f43, %f41, %f42;
	add.s64 	%rd102, %rd101, %rd89;
	ld.global.f32 	%f44, [%rd102];
	add.f32 	%f45, %f43, %f44;
	add.s64 	%rd103, %rd102, %rd89;
	ld.global.f32 	%f46, [%rd103];
	add.f32 	%f47, %f45, %f46;
	add.s64 	%rd104, %rd103, %rd89;
	ld.global.f32 	%f48, [%rd104];
	add.f32 	%f82, %f47, %f48;
	add.s32 	%r402, %r402, 16;
	add.s32 	%r401, %r401, %r110;
	setp.ne.s32 	%p65, %r402, 0;
	@%p65 bra 	$L__BB3_106;
$L__BB3_107:
	setp.eq.s32 	%p66, %r107, 0;
	@%p66 bra 	$L__BB3_116;
	and.b32  	%r153, %r166, 7;
	setp.lt.u32 	%p67, %r107, 8;
	@%p67 bra 	$L__BB3_110;
	mad.lo.s32 	%r331, %r106, %r403, %r385;
	mul.wide.s32 	%rd105, %r331, 4;
	add.s64 	%rd106, %rd2, %rd105;
	ld.global.f32 	%f50, [%rd106];
	add.f32 	%f51, %f82, %f50;
	mul.wide.s32 	%rd107, %r106, 4;
	add.s64 	%rd108, %rd106, %rd107;
	ld.global.f32 	%f52, [%rd108];
	add.f32 	%f53, %f51, %f52;
	add.s64 	%rd109, %rd108, %rd107;
	ld.global.f32 	%f54, [%rd109];
	add.f32 	%f55, %f53, %f54;
	add.s64 	%rd110, %rd109, %rd107;
	ld.global.f32 	%f56, [%rd110];
	add.f32 	%f57, %f55, %f56;
	add.s64 	%rd111, %rd110, %rd107;
	ld.global.f32 	%f58, [%rd111];
	add.f32 	%f59, %f57, %f58;
	add.s64 	%rd112, %rd111, %rd107;
	ld.global.f32 	%f60, [%rd112];
	add.f32 	%f61, %f59, %f60;
	add.s64 	%rd113, %rd112, %rd107;
	ld.global.f32 	%f62, [%rd113];
	add.f32 	%f63, %f61, %f62;
	add.s64 	%rd114, %rd113, %rd107;
	ld.global.f32 	%f64, [%rd114];
	add.f32 	%f82, %f63, %f64;
	add.s32 	%r403, %r403, 8;
$L__BB3_110:
	setp.eq.s32 	%p68, %r153, 0;
	@%p68 bra 	$L__BB3_116;
	and.b32  	%r156, %r166, 3;
	setp.lt.u32 	%p69, %r153, 4;
	@%p69 bra 	$L__BB3_113;
	mad.lo.s32 	%r332, %r106, %r403, %r385;
	mul.wide.s32 	%rd115, %r332, 4;
	add.s64 	%rd116, %rd2, %rd115;
	ld.global.f32 	%f66, [%rd116];
	add.f32 	%f67, %f82, %f66;
	mul.wide.s32 	%rd117, %r106, 4;
	add.s64 	%rd118, %rd116, %rd117;
	ld.global.f32 	%f68, [%rd118];
	add.f32 	%f69, %f67, %f68;
	add.s64 	%rd119, %rd118, %rd117;
	ld.global.f32 	%f70, [%rd119];
	add.f32 	%f71, %f69, %f70;
	add.s64 	%rd120, %rd119, %rd117;
	ld.global.f32 	%f72, [%rd120];
	add.f32 	%f82, %f71, %f72;
	add.s32 	%r403, %r403, 4;
$L__BB3_113:
	setp.eq.s32 	%p70, %r156, 0;
	@%p70 bra 	$L__BB3_116;
	mad.lo.s32 	%r407, %r403, %r106, %r385;
	neg.s32 	%r406, %r156;
$L__BB3_115:
	.pragma "nounroll";
	mul.wide.s32 	%rd121, %r407, 4;
	add.s64 	%rd122, %rd2, %rd121;
	ld.global.f32 	%f73, [%rd122];
	add.f32 	%f82, %f82, %f73;
	add.s32 	%r407, %r407, %r106;
	add.s32 	%r406, %r406, 1;
	setp.ne.s32 	%p71, %r406, 0;
	@%p71 bra 	$L__BB3_115;
$L__BB3_116:
	cvta.to.global.u64 	%rd123, %rd20;
	mul.wide.s32 	%rd124, %r1, 4;
	add.s64 	%rd125, %rd123, %rd124;
	st.global.f32 	[%rd125], %f82;
$L__BB3_117:
	ret;
$L__BB3_118:
	add.s32 	%r175, %r346, 3;
	mul.wide.u32 	%rd26, %r175, 4;
	add.s64 	%rd27, %rd1, %rd26;
	ld.global.u32 	%r176, [%rd27];
	div.s32 	%r40, %r339, %r176;
	mul.lo.s32 	%r177, %r40, %r176;
	sub.s32 	%r178, %r339, %r177;
	add.s64 	%rd28, %rd4, %rd26;
	st.local.u32 	[%rd28], %r178;
	mov.u32 	%r339, %r40;
$L__BB3_119:
	setp.eq.s32 	%p5, %r344, 2;
	@%p5 bra 	$L__BB3_121;
	add.s32 	%r180, %r346, 2;
	mul.wide.u32 	%rd29, %r180, 4;
	add.s64 	%rd30, %rd1, %rd29;
	ld.global.u32 	%r181, [%rd30];
	div.s32 	%r349, %r339, %r181;
	mul.lo.s32 	%r182, %r349, %r181;
	sub.s32 	%r183, %r339, %r182;
	add.s64 	%rd31, %rd4, %rd29;
	st.local.u32 	[%rd31], %r183;
	bra.uni 	$L__BB3_122;
$L__BB3_121:
	mov.b32 	%r184, 0;
	st.local.u32 	[%rd5], %r184;
	mov.u32 	%r349, %r339;
$L__BB3_122:
	setp.eq.s32 	%p6, %r344, 1;
	@%p6 bra 	$L__BB3_124;
	add.s32 	%r185, %r346, 1;
	mul.wide.u32 	%rd32, %r185, 4;
	add.s64 	%rd33, %rd1, %rd32;
	ld.global.u32 	%r186, [%rd33];
	div.s32 	%r350, %r349, %r186;
	mul.lo.s32 	%r187, %r350, %r186;
	sub.s32 	%r188, %r349, %r187;
	add.s64 	%rd34, %rd4, %rd32;
	st.local.u32 	[%rd34], %r188;
	bra.uni 	$L__BB3_125;
$L__BB3_124:
	mov.b32 	%r189, 0;
	st.local.u32 	[%rd5], %r189;
	mov.u32 	%r350, %r349;
$L__BB3_125:
	setp.eq.s32 	%p7, %r344, 0;
	@%p7 bra 	$L__BB3_127;
	mul.wide.u32 	%rd35, %r346, 4;
	add.s64 	%rd36, %rd1, %rd35;
	ld.global.u32 	%r190, [%rd36];
	div.s32 	%r351, %r350, %r190;
	mul.lo.s32 	%r191, %r351, %r190;
	sub.s32 	%r192, %r350, %r191;
	add.s64 	%rd37, %rd4, %rd35;
	st.local.u32 	[%rd37], %r192;
	bra.uni 	$L__BB3_128;
$L__BB3_127:
	mov.b32 	%r193, 0;
	st.local.u32 	[%rd5], %r193;
	mov.u32 	%r351, %r350;
$L__BB3_128:
	setp.eq.s32 	%p8, %r344, -1;
	@%p8 bra 	$L__BB3_130;
	add.s32 	%r194, %r346, -1;
	mul.wide.u32 	%rd38, %r194, 4;
	add.s64 	%rd39, %rd1, %rd38;
	ld.global.u32 	%r195, [%rd39];
	div.s32 	%r352, %r351, %r195;
	mul.lo.s32 	%r196, %r352, %r195;
	sub.s32 	%r197, %r351, %r196;
	add.s64 	%rd40, %rd4, %rd38;
	st.local.u32 	[%rd40], %r197;
	bra.uni 	$L__BB3_131;
$L__BB3_130:
	mov.b32 	%r198, 0;
	st.local.u32 	[%rd5], %r198;
	mov.u32 	%r352, %r351;
$L__BB3_131:
	setp.eq.s32 	%p9, %r344, -2;
	@%p9 bra 	$L__BB3_133;
	add.s32 	%r199, %r346, -2;
	mul.wide.u32 	%rd41, %r199, 4;
	add.s64 	%rd42, %rd1, %rd41;
	ld.global.u32 	%r200, [%rd42];
	div.s32 	%r353, %r352, %r200;
	mul.lo.s32 	%r201, %r353, %r200;
	sub.s32 	%r202, %r352, %r201;
	add.s64 	%rd43, %rd4, %rd41;
	st.local.u32 	[%rd43], %r202;
	bra.uni 	$L__BB3_134;
$L__BB3_133:
	mov.b32 	%r203, 0;
	st.local.u32 	[%rd5], %r203;
	mov.u32 	%r353, %r352;
$L__BB3_134:
	setp.eq.s32 	%p10, %r344, -3;
	@%p10 bra 	$L__BB3_136;
	add.s32 	%r204, %r346, -3;
	mul.wide.u32 	%rd44, %r204, 4;
	add.s64 	%rd45, %rd1, %rd44;
	ld.global.u32 	%r205, [%rd45];
	div.s32 	%r354, %r353, %r205;
	mul.lo.s32 	%r206, %r354, %r205;
	sub.s32 	%r207, %r353, %r206;
	add.s64 	%rd46, %rd4, %rd44;
	st.local.u32 	[%rd46], %r207;
	bra.uni 	$L__BB3_137;
$L__BB3_136:
	mov.b32 	%r208, 0;
	st.local.u32 	[%rd5], %r208;
	mov.u32 	%r354, %r353;
$L__BB3_137:
	setp.eq.s32 	%p11, %r345, 8;
	@%p11 bra 	$L__BB3_139;
	add.s32 	%r209, %r346, -4;
	mul.wide.u32 	%rd47, %r209, 4;
	add.s64 	%rd48, %rd1, %rd47;
	ld.global.u32 	%r210, [%rd48];
	div.s32 	%r339, %r354, %r210;
	mul.lo.s32 	%r211, %r339, %r210;
	sub.s32 	%r212, %r354, %r211;
	add.s64 	%rd49, %rd4, %rd47;
	st.local.u32 	[%rd49], %r212;
	bra.uni 	$L__BB3_140;
$L__BB3_139:
	mov.b32 	%r213, 0;
	st.local.u32 	[%rd5], %r213;
	mov.u32 	%r339, %r354;
$L__BB3_140:
	add.s32 	%r346, %r346, -8;
	add.s32 	%r345, %r345, -8;
	add.s32 	%r344, %r344, 8;
	add.s32 	%r343, %r343, 8;
	setp.eq.s32 	%p12, %r343, 0;
	@%p12 bra 	$L__BB3_6;
	bra.uni 	$L__BB3_4;

}


// ===== COMPILED SASS (sm_100) =====

	.target	sm_100

	.elftype	@"ET_EXEC"


//--------------------- .note.nv.tkinfo           --------------------------
	.section	.note.nv.tkinfo,"",@"SHT_NOTE"
	.sectionflags	@"SHF_NOTE_NV_TKINFO"
	.tkinfo
        /*0018*/ 	.word	0x00000002
        /*0030*/ 	.string	""
        /*0030*/ 	.string	"ptxas"
        /*0030*/ 	.string	"Cuda compilation tools, release 13.0, V13.0.88"
        /*0030*/ 	.string	"Build cuda_13.0.r13.0/compiler.36424714_0"
        /*0030*/ 	.string	"-arch sm_100 -m 64 "



//--------------------- .note.nv.cuinfo           --------------------------
	.section	.note.nv.cuinfo,"",@"SHT_NOTE"
	.sectionflags	@"SHF_NOTE_NV_CUINFO"
        /*0018*/ 	.short	0x0002
        /*001a*/ 	.short	0x0064
        /*001c*/ 	.short	0x0082
	.zero		2


//--------------------- .nv.info                  --------------------------
	.section	.nv.info,"",@"SHT_CUDA_INFO"
	.align	4


	//----- nvinfo : EIATTR_REGCOUNT
	.align		4
        /*0000*/ 	.byte	0x04, 0x2f
        /*0002*/ 	.short	(.L_1 - .L_0)
	.align		4
.L_0:
        /*0004*/ 	.word	index@(_ZN5ryupy9logKernelEPKfPfi)
        /*0008*/ 	.word	0x0000000c


	//----- nvinfo : EIATTR_FRAME_SIZE
	.align		4
.L_1:
        /*000c*/ 	.byte	0x04, 0x11
        /*000e*/ 	.short	(.L_3 - .L_2)
	.align		4
.L_2:
        /*0010*/ 	.word	index@(_ZN5ryupy9logKernelEPKfPfi)
        /*0014*/ 	.word	0x00000000


	//----- nvinfo : EIATTR_REGCOUNT
	.align		4
.L_3:
        /*0018*/ 	.byte	0x04, 0x2f
        /*001a*/ 	.short	(.L_5 - .L_4)
	.align		4
.L_4:
        /*001c*/ 	.word	index@(_ZN5ryupy12negateKernelEPKfPfi)
        /*0020*/ 	.word	0x0000000a


	//----- nvinfo : EIATTR_FRAME_SIZE
	.align		4
.L_5:
        /*0024*/ 	.byte	0x04, 0x11
        /*0026*/ 	.short	(.L_7 - .L_6)
	.align		4
.L_6:
        /*0028*/ 	.word	index@(_ZN5ryupy12negateKernelEPKfPfi)
        /*002c*/ 	.word	0x00000000


	//----- nvinfo : EIATTR_REGCOUNT
	.align		4
.L_7:
        /*0030*/ 	.byte	0x04, 0x2f
        /*0032*/ 	.short	(.L_9 - .L_8)
	.align		4
.L_8:
        /*0034*/ 	.word	index@(_ZN5ryupy9sumKernelEPKfPfi)
        /*0038*/ 	.word	0x0000000c


	//----- nvinfo : EIATTR_FRAME_SIZE
	.align		4
.L_9:
        /*003c*/ 	.byte	0x04, 0x11
        /*003e*/ 	.short	(.L_11 - .L_10)
	.align		4
.L_10:
        /*0040*/ 	.word	index@(_ZN5ryupy9sumKernelEPKfPfi)
        /*0044*/ 	.word	0x00000000


	//----- nvinfo : EIATTR_REGCOUNT
	.align		4
.L_11:
        /*0048*/ 	.byte	0x04, 0x2f
        /*004a*/ 	.short	(.L_13 - .L_12)
	.align		4
.L_12:
        /*004c*/ 	.word	index@(_ZN5ryupy12sumDimKernelEPKfPfPKiS4_S4_iiii)
        /*0050*/ 	.word	0x00000020


	//----- nvinfo : EIATTR_FRAME_SIZE
	.align		4
.L_13:
        /*0054*/ 	.byte	0x04, 0x11
        /*0056*/ 	.short	(.L_15 - .L_14)
	.align		4
.L_14:
        /*0058*/ 	.word	index@(_ZN5ryupy12sumDimKernelEPKfPfPKiS4_S4_iiii)
        /*005c*/ 	.word	0x00000080


	//----- nvinfo : EIATTR_MIN_STACK_SIZE
	.align		4
.L_15:
        /*0060*/ 	.byte	0x04, 0x12
        /*0062*/ 	.short	(.L_17 - .L_16)
	.align		4
.L_16:
        /*0064*/ 	.word	index@(_ZN5ryupy12sumDimKernelEPKfPfPKiS4_S4_iiii)
        /*0068*/ 	.word	0x00000080


	//----- nvinfo : EIATTR_MIN_STACK_SIZE
	.align		4
.L_17:
        /*006c*/ 	.byte	0x04, 0x12
        /*006e*/ 	.short	(.L_19 - .L_18)
	.align		4
.L_18:
        /*0070*/ 	.word	index@(_ZN5ryupy9sumKernelEPKfPfi)
        /*0074*/ 	.word	0x00000000


	//----- nvinfo : EIATTR_MIN_STACK_SIZE
	.align		4
.L_19:
        /*0078*/ 	.byte	0x04, 0x12
        /*007a*/ 	.short	(.L_21 - .L_20)
	.align		4
.L_20:
        /*007c*/ 	.word	index@(_ZN5ryupy12negateKernelEPKfPfi)
        /*0080*/ 	.word	0x00000000


	//----- nvinfo : EIATTR_MIN_STACK_SIZE
	.align		4
.L_21:
        /*0084*/ 	.byte	0x04, 0x12
        /*0086*/ 	.short	(.L_23 - .L_22)
	.align		4
.L_22:
        /*0088*/ 	.word	index@(_ZN5ryupy9logKernelEPKfPfi)
        /*008c*/ 	.word	0x00000000
.L_23:


//--------------------- .nv.compat                --------------------------
	.section	.nv.compat,"",@"SHT_CUDA_COMPAT_INFO"
	.align	4
        /*0000*/ 	.byte	0x02, 0x09, 0x00, 0x00, 0x02, 0x02, 0x01, 0x00, 0x02, 0x05, 0x05, 0x00, 0x03, 0x07, 0x01, 0x01
        /*0010*/ 	.byte	0x02, 0x03, 0x00, 0x00, 0x02, 0x06, 0x01, 0x00, 0x04, 0x0b, 0x08, 0x00, 0x01, 0x00, 0x00, 0x00
        /*0020*/ 	.byte	0x00, 0x00, 0x00, 0x00


//--------------------- .nv.info._ZN5ryupy12sumDimKernelEPKfPfPKiS4_S4_iiii --------------------------
	.section	.nv.info._ZN5ryupy12sumDimKernelEPKfPfPKiS4_S4_iiii,"",@"SHT_CUDA_INFO"
	.sectionflags	@""
	.align	4


	//----- nvinfo : EIATTR_CUDA_API_VERSION
	.align		4
        /*0000*/ 	.byte	0x04, 0x37
        /*0002*/ 	.short	(.L_25 - .L_24)
.L_24:
        /*0004*/ 	.word	0x00000082


	//----- nvinfo : EIATTR_KPARAM_INFO
	.align		4
.L_25:
        /*0008*/ 	.byte	0x04, 0x17
        /*000a*/ 	.short	(.L_27 - .L_26)
.L_26:
        /*000c*/ 	.word	0x00000000
        /*0010*/ 	.short	0x0008
        /*0012*/ 	.short	0x0034
        /*0014*/ 	.byte	0x00, 0xf0, 0x11, 0x00


	//----- nvinfo : EIATTR_KPARAM_INFO
	.align		4
.L_27:
        /*0018*/ 	.byte	0x04, 0x17
        /*001a*/ 	.short	(.L_29 - .L_28)
.L_28:
        /*001c*/ 	.word	0x00000000
        /*0020*/ 	.short	0x0007
        /*0022*/ 	.short	0x0030
        /*0024*/ 	.byte	0x00, 0xf0, 0x11, 0x00


	//----- nvinfo : EIATTR_KPARAM_INFO
	.align		4
.L_29:
        /*0028*/ 	.byte	0x04, 0x17
        /*002a*/ 	.short	(.L_31 - .L_30)
.L_30:
        /*002c*/ 	.word	0x00000000
        /*0030*/ 	.short	0x0006
        /*0032*/ 	.short	0x002c
        /*0034*/ 	.byte	0x00, 0xf0, 0x11, 0x00


	//----- nvinfo : EIATTR_KPARAM_INFO
	.align		4
.L_31:
        /*0038*/ 	.byte	0x04, 0x17
        /*003a*/ 	.short	(.L_33 - .L_32)
.L_32:
        /*003c*/ 	.word	0x00000000
        /*0040*/ 	.short	0x0005
        /*0042*/ 	.short	0x0028
        /*0044*/ 	.byte	0x00, 0xf0, 0x11, 0x00


	//----- nvinfo : EIATTR_KPARAM_INFO
	.align		4
.L_33:
        /*0048*/ 	.byte	0x04, 0x17
        /*004a*/ 	.short	(.L_35 - .L_34)
.L_34:
        /*004c*/ 	.word	0x00000000
        /*0050*/ 	.short	0x0004
        /*0052*/ 	.short	0x0020
        /*0054*/ 	.byte	0x00, 0xf5, 0x21, 0x00


	//----- nvinfo : EIATTR_KPARAM_INFO
	.align		4
.L_35:
        /*0058*/ 	.byte	0x04, 0x17
        /*005a*/ 	.short	(.L_37 - .L_36)
.L_36:
        /*005c*/ 	.word	0x00000000
        /*0060*/ 	.short	0x0003
        /*0062*/ 	.short	0x0018
        /*0064*/ 	.byte	0x00, 0xf5, 0x21, 0x00


	//----- nvinfo : EIATTR_KPARAM_INFO
	.align		4
.L_37:
        /*0068*/ 	.byte	0x04, 0x17
        /*006a*/ 	.short	(.L_39 - .L_38)
.L_38:
        /*006c*/ 	.word	0x00000000
        /*0070*/ 	.short	0x0002
        /*0072*/ 	.short	0x0010
        /*0074*/ 	.byte	0x00, 0xf5, 0x21, 0x00


	//----- nvinfo : EIATTR_KPARAM_INFO
	.align		4
.L_39:
        /*0078*/ 	.byte	0x04, 0x17
        /*007a*/ 	.short	(.L_41 - .L_40)
.L_40:
        /*007c*/ 	.word	0x00000000
        /*0080*/ 	.short	0x0001
        /*0082*/ 	.short	0x0008
        /*0084*/ 	.byte	0x00, 0xf5, 0x21, 0x00


	//----- nvinfo : EIATTR_KPARAM_INFO
	.align		4
.L_41:
        /*0088*/ 	.byte	0x04, 0x17
        /*008a*/ 	.short	(.L_43 - .L_42)
.L_42:
        /*008c*/ 	.word	0x00000000
        /*0090*/ 	.short	0x0000
        /*0092*/ 	.short	0x0000
        /*0094*/ 	.byte	0x00, 0xf5, 0x21, 0x00


	//----- nvinfo : EIATTR_SPARSE_MMA_MASK
	.align		4
.L_43:
        /*0098*/ 	.byte	0x03, 0x50
        /*009a*/ 	.short	0x0000


	//----- nvinfo : EIATTR_MAXREG_COUNT
	.align		4
        /*009c*/ 	.byte	0x03, 0x1b
        /*009e*/ 	.short	0x00ff


	//----- nvinfo : EIATTR_MERCURY_ISA_VERSION
	.align		4
        /*00a0*/ 	.byte	0x03, 0x5f
        /*00a2*/ 	.short	0x0101


	//----- nvinfo : EIATTR_VRC_CTA_INIT_COUNT
	.align		4
        /*00a4*/ 	.byte	0x02, 0x4a
	.zero		1
	.zero		1


	//----- nvinfo : EIATTR_EXIT_INSTR_OFFSETS
	.align		4
        /*00a8*/ 	.byte	0x04, 0x1c
        /*00aa*/ 	.short	(.L_45 - .L_44)


	//   ....[0]....
.L_44:
        /*00ac*/ 	.word	0x00000080


	//   ....[1]....
        /*00b0*/ 	.word	0x00003b60


	//----- nvinfo : EIATTR_CBANK_PARAM_SIZE
	.align		4
.L_45:
        /*00b4*/ 	.byte	0x03, 0x19
        /*00b6*/ 	.short	0x0038


	//----- nvinfo : EIATTR_PARAM_CBANK
	.align		4
        /*00b8*/ 	.byte	0x04, 0x0a
        /*00ba*/ 	.short	(.L_47 - .L_46)
	.align		4
.L_46:
        /*00bc*/ 	.word	index@(.nv.constant0._ZN5ryupy12sumDimKernelEPKfPfPKiS4_S4_iiii)
        /*00c0*/ 	.short	0x0380
        /*00c2*/ 	.short	0x0038


	//----- nvinfo : EIATTR_SW_WAR
	.align		4
.L_47:
        /*00c4*/ 	.byte	0x04, 0x36
        /*00c6*/ 	.short	(.L_49 - .L_48)
.L_48:
        /*00c8*/ 	.word	0x00000008
.L_49:


//--------------------- .nv.info._ZN5ryupy9sumKernelEPKfPfi --------------------------
	.section	.nv.info._ZN5ryupy9sumKernelEPKfPfi,"",@"SHT_CUDA_INFO"
	.sectionflags	@""
	.align	4


	//----- nvinfo : EIATTR_CUDA_API_VERSION
	.align		4
        /*0000*/ 	.byte	0x04, 0x37
        /*0002*/ 	.short	(.L_51 - .L_50)
.L_50:
        /*0004*/ 	.word	0x00000082


	//----- nvinfo : EIATTR_KPARAM_INFO
	.align		4
.L_51:
        /*0008*/ 	.byte	0x04, 0x17
        /*000a*/ 	.short	(.L_53 - .L_52)
.L_52:
        /*000c*/ 	.word	0x00000000
        /*0010*/ 	.short	0x0002
        /*0012*/ 	.short	0x0010
        /*0014*/ 	.byte	0x00, 0xf0, 0x11, 0x00


	//----- nvinfo : EIATTR_KPARAM_INFO
	.align		4
.L_53:
        /*0018*/ 	.byte	0x04, 0x17
        /*001a*/ 	.short	(.L_55 - .L_54)
.L_54:
        /*001c*/ 	.word	0x00000000
        /*0020*/ 	.short	0x0001
        /*0022*/ 	.short	0x0008
        /*0024*/ 	.byte	0x00, 0xf5, 0x21, 0x00


	//----- nvinfo : EIATTR_KPARAM_INFO
	.align		4
.L_55:
        /*0028*/ 	.byte	0x04, 0x17
        /*002a*/ 	.short	(.L_57 - .L_56)
.L_56:
        /*002c*/ 	.word	0x00000000
        /*0030*/ 	.short	0x0000
        /*0032*/ 	.short	0x0000
        /*0034*/ 	.byte	0x00, 0xf5, 0x21, 0x00


	//----- nvinfo : EIATTR_SPARSE_MMA_MASK
	.align		4
.L_57:
        /*0038*/ 	.byte	0x03, 0x50
        /*003a*/ 	.short	0x0000


	//----- nvinfo : EIATTR_MAXREG_COUNT
	.align		4
        /*003c*/ 	.byte	0x03, 0x1b
        /*003e*/ 	.short	0x00ff


	//----- nvinfo : EIATTR_NUM_BARRIERS
	.align		4
        /*0040*/ 	.byte	0x02, 0x4c
        /*0042*/ 	.byte	0x01
	.zero		1


	//----- nvinfo : EIATTR_MERCURY_ISA_VERSION
	.align		4
        /*0044*/ 	.byte	0x03, 0x5f
        /*0046*/ 	.short	0x0101


	//----- nvinfo : EIATTR_VRC_CTA_INIT_COUNT
	.align		4
        /*0048*/ 	.byte	0x02, 0x4a
	.zero		1
	.zero		1


	//----- nvinfo : EIATTR_EXIT_INSTR_OFFSETS
	.align		4
        /*004c*/ 	.byte	0x04, 0x1c
        /*004e*/ 	.short	(.L_59 - .L_58)


	//   ....[0]....
.L_58:
        /*0050*/ 	.word	0x00000230


	//   ....[1]....
        /*0054*/ 	.word	0x000002a0


	//----- nvinfo : EIATTR_CBANK_PARAM_SIZE
	.align		4
.L_59:
        /*0058*/ 	.byte	0x03, 0x19
        /*005a*/ 	.short	0x0014


	//----- nvinfo : EIATTR_PARAM_CBANK
	.align		4
        /*005c*/ 	.byte	0x04, 0x0a
        /*005e*/ 	.short	(.L_61 - .L_60)
	.align		4
.L_60:
        /*0060*/ 	.word	index@(.nv.constant0._ZN5ryupy9sumKernelEPKfPfi)
        /*0064*/ 	.short	0x0380
        /*0066*/ 	.short	0x0014


	//----- nvinfo : EIATTR_SW_WAR
	.align		4
.L_61:
        /*0068*/ 	.byte	0x04, 0x36
        /*006a*/ 	.short	(.L_63 - .L_62)
.L_62:
        /*006c*/ 	.word	0x00000008
.L_63:


//--------------------- .nv.info._ZN5ryupy12negateKernelEPKfPfi --------------------------
	.section	.nv.info._ZN5ryupy12negateKernelEPKfPfi,"",@"SHT_CUDA_INFO"
	.sectionflags	@""
	.align	4


	//----- nvinfo : EIATTR_CUDA_API_VERSION
	.align		4
        /*0000*/ 	.byte	0x04, 0x37
        /*0002*/ 	.short	(.L_65 - .L_64)
.L_64:
        /*0004*/ 	.word	0x00000082


	//----- nvinfo : EIATTR_KPARAM_INFO
	.align		4
.L_65:
        /*0008*/ 	.byte	0x04, 0x17
        /*000a*/ 	.short	(.L_67 - .L_66)
.L_66:
        /*000c*/ 	.word	0x00000000
        /*0010*/ 	.short	0x0002
        /*0012*/ 	.short	0x0010
        /*0014*/ 	.byte	0x00, 0xf0, 0x11, 0x00


	//----- nvinfo : EIATTR_KPARAM_INFO
	.align		4
.L_67:
        /*0018*/ 	.byte	0x04, 0x17
        /*001a*/ 	.short	(.L_69 - .L_68)
.L_68:
        /*001c*/ 	.word	0x00000000
        /*0020*/ 	.short	0x0001
        /*0022*/ 	.short	0x0008
        /*0024*/ 	.byte	0x00, 0xf5, 0x21, 0x00


	//----- nvinfo : EIATTR_KPARAM_INFO
	.align		4
.L_69:
        /*0028*/ 	.byte	0x04, 0x17
        /*002a*/ 	.short	(.L_71 - .L_70)
.L_70:
        /*002c*/ 	.word	0x00000000
        /*0030*/ 	.short	0x0000
        /*0032*/ 	.short	0x0000
        /*0034*/ 	.byte	0x00, 0xf5, 0x21, 0x00


	//----- nvinfo : EIATTR_SPARSE_MMA_MASK
	.align		4
.L_71:
        /*0038*/ 	.byte	0x03, 0x50
        /*003a*/ 	.short	0x0000


	//----- nvinfo : EIATTR_MAXREG_COUNT
	.align		4
        /*003c*/ 	.byte	0x03, 0x1b
        /*003e*/ 	.short	0x00ff


	//----- nvinfo : EIATTR_MERCURY_ISA_VERSION
	.align		4
        /*0040*/ 	.byte	0x03, 0x5f
        /*0042*/ 	.short	0x0101


	//----- nvinfo : EIATTR_VRC_CTA_INIT_COUNT
	.align		4
        /*0044*/ 	.byte	0x02, 0x4a
	.zero		1
	.zero		1


	//----- nvinfo : EIATTR_EXIT_INSTR_OFFSETS
	.align		4
        /*0048*/ 	.byte	0x04, 0x1c
        /*004a*/ 	.short	(.L_73 - .L_72)


	//   ....[0]....
.L_72:
        /*004c*/ 	.word	0x00000070


	//   ....[1]....
        /*0050*/ 	.word	0x00000100


	//----- nvinfo : EIATTR_CBANK_PARAM_SIZE
	.align		4
.L_73:
        /*0054*/ 	.byte	0x03, 0x19
        /*0056*/ 	.short	0x0014


	//----- nvinfo : EIATTR_PARAM_CBANK
	.align		4
        /*0058*/ 	.byte	0x04, 0x0a
        /*005a*/ 	.short	(.L_75 - .L_74)
	.align		4
.L_74:
        /*005c*/ 	.word	index@(.nv.constant0._ZN5ryupy12negateKernelEPKfPfi)
        /*0060*/ 	.short	0x0380
        /*0062*/ 	.short	0x0014


	//----- nvinfo : EIATTR_SW_WAR
	.align		4
.L_75:
        /*0064*/ 	.byte	0x04, 0x36
        /*0066*/ 	.short	(.L_77 - .L_76)
.L_76:
        /*0068*/ 	.word	0x00000008
.L_77:


//--------------------- .nv.info._ZN5ryupy9logKernelEPKfPfi --------------------------
	.section	.nv.info._ZN5ryupy9logKernelEPKfPfi,"",@"SHT_CUDA_INFO"
	.sectionflags	@""
	.align	4


	//----- nvinfo : EIATTR_CUDA_API_VERSION
	.align		4
        /*0000*/ 	.byte	0x04, 0x37
        /*0002*/ 	.short	(.L_79 - .L_78)
.L_78:
        /*0004*/ 	.word	0x00000082


	//----- nvinfo : EIATTR_KPARAM_INFO
	.align		4
.L_79:
        /*0008*/ 	.byte	0x04, 0x17
        /*000a*/ 	.short	(.L_81 - .L_80)
.L_80:
        /*000c*/ 	.word	0x00000000
        /*0010*/ 	.short	0x0002
        /*0012*/ 	.short	0x0010
        /*0014*/ 	.byte	0x00, 0xf0, 0x11, 0x00


	//----- nvinfo : EIATTR_KPARAM_INFO
	.align		4
.L_81:
        /*0018*/ 	.byte	0x04, 0x17
        /*001a*/ 	.short	(.L_83 - .L_82)
.L_82:
        /*001c*/ 	.word	0x00000000
        /*0020*/ 	.short	0x0001
        /*0022*/ 	.short	0x0008
        /*0024*/ 	.byte	0x00, 0xf5, 0x21, 0x00


	//----- nvinfo : EIATTR_KPARAM_INFO
	.align		4
.L_83:
        /*0028*/ 	.byte	0x04, 0x17
        /*002a*/ 	.short	(.L_85 - .L_84)
.L_84:
        /*002c*/ 	.word	0x00000000
        /*0030*/ 	.short	0x0000
        /*0032*/ 	.short	0x0000
        /*0034*/ 	.byte	0x00, 0xf5, 0x21, 0x00


	//----- nvinfo : EIATTR_SPARSE_MMA_MASK
	.align		4
.L_85:
        /*0038*/ 	.byte	0x03, 0x50
        /*003a*/ 	.short	0x0000


	//----- nvinfo : EIATTR_MAXREG_COUNT
	.align		4
        /*003c*/ 	.byte	0x03, 0x1b
        /*003e*/ 	.short	0x00ff


	//----- nvinfo : EIATTR_MERCURY_ISA_VERSION
	.align		4
        /*0040*/ 	.byte	0x03, 0x5f
        /*0042*/ 	.short	0x0101


	//----- nvinfo : EIATTR_VRC_CTA_INIT_COUNT
	.align		4
        /*0044*/ 	.byte	0x02, 0x4a
	.zero		1
	.zero		1


	//----- nvinfo : EIATTR_EXIT_INSTR_OFFSETS
	.align		4
        /*0048*/ 	.byte	0x04, 0x1c
        /*004a*/ 	.short	(.L_87 - .L_86)


	//   ....[0]....
.L_86:
        /*004c*/ 	.word	0x00000070


	//   ....[1]....
        /*0050*/ 	.word	0x00000290


	//----- nvinfo : EIATTR_CBANK_PARAM_SIZE
	.align		4
.L_87:
        /*0054*/ 	.byte	0x03, 0x19
        /*0056*/ 	.short	0x0014


	//----- nvinfo : EIATTR_PARAM_CBANK
	.align		4
        /*0058*/ 	.byte	0x04, 0x0a
        /*005a*/ 	.short	(.L_89 - .L_88)
	.align		4
.L_88:
        /*005c*/ 	.word	index@(.nv.constant0._ZN5ryupy9logKernelEPKfPfi)
        /*0060*/ 	.short	0x0380
        /*0062*/ 	.short	0x0014


	//----- nvinfo : EIATTR_SW_WAR
	.align		4
.L_89:
        /*0064*/ 	.byte	0x04, 0x36
        /*0066*/ 	.short	(.L_91 - .L_90)
.L_90:
        /*0068*/ 	.word	0x00000008
.L_91:


//--------------------- .nv.callgraph             --------------------------
	.section	.nv.callgraph,"",@"SHT_CUDA_CALLGRAPH"
	.align	4
	.sectionentsize	8
	.align		4
        /*0000*/ 	.word	0x00000000
	.align		4
        /*0004*/ 	.word	0xffffffff
	.align		4
        /*0008*/ 	.word	0x00000000
	.align		4
        /*000c*/ 	.word	0xfffffffe
	.align		4
        /*0010*/ 	.word	0x00000000
	.align		4
        /*0014*/ 	.word	0xfffffffd
	.align		4
        /*0018*/ 	.word	0x00000000
	.align		4
        /*001c*/ 	.word	0xfffffffc


//--------------------- .text._ZN5ryupy12sumDimKernelEPKfPfPKiS4_S4_iiii --------------------------
	.section	.text._ZN5ryupy12sumDimKernelEPKfPfPKiS4_S4_iiii,"ax",@progbits
	.align	128
        .global         _ZN5ryupy12sumDimKernelEPKfPfPKiS4_S4_iiii
        .type           _ZN5ryupy12sumDimKernelEPKfPfPKiS4_S4_iiii,@function
        .size           _ZN5ryupy12sumDimKernelEPKfPfPKiS4_S4_iiii,(.L_x_49 - _ZN5ryupy12sumDimKernelEPKfPfPKiS4_S4_iiii)
        .other          _ZN5ryupy12sumDimKernelEPKfPfPKiS4_S4_iiii,@"STO_CUDA_ENTRY STV_DEFAULT"
_ZN5ryupy12sumDimKernelEPKfPfPKiS4_S4_iiii:
.text._ZN5ryupy12sumDimKernelEPKfPfPKiS4_S4_iiii:
[----:B------:R-:W0:Y:S01]  /*0000*/  LDC R1, c[0x0][0x37c] ;  /* 0x0000df00ff017b82 */ /* 0x000e220000000800 */
[----:B------:R-:W1:Y:S07]  /*0010*/  S2R R3, SR_TID.X ;  /* 0x0000000000037919 */ /* 0x000e6e0000002100 */
[----:B------:R-:W1:Y:S01]  /*0020*/  S2UR UR4, SR_CTAID.X ;  /* 0x00000000000479c3 */ /* 0x000e620000002500 */
[----:B------:R-:W2:Y:S01]  /*0030*/  LDCU UR5, c[0x0][0x3b0] ;  /* 0x00007600ff0577ac */ /* 0x000ea20008000800 */
[----:B0-----:R-:W-:-:S06]  /*0040*/  VIADD R1, R1, 0xffffff80 ;  /* 0xffffff8001017836 */ /* 0x001fcc0000000000 */
[----:B------:R-:W1:Y:S02]  /*0050*/  LDC R0, c[0x0][0x360] ;  /* 0x0000d800ff007b82 */ /* 0x000e640000000800 */
[----:B-1----:R-:W-:-:S05]  /*0060*/  IMAD R0, R0, UR4, R3 ;  /* 0x0000000400007c24 */ /* 0x002fca000f8e0203 */
[----:B--2---:R-:W-:-:S13]  /*0070*/  ISETP.GE.AND P0, PT, R0, UR5, PT ;  /* 0x0000000500007c0c */ /* 0x004fda000bf06270 */
[----:B------:R-:W-:Y:S05]  /*0080*/  @P0 EXIT ;  /* 0x000000000000094d */ /* 0x000fea0003800000 */
[----:B------:R-:W0:Y:S01]  /*0090*/  LDC R7, c[0x0][0x3b4] ;  /* 0x0000ed00ff077b82 */ /* 0x000e220000000800 */
[----:B------:R-:W1:Y:S01]  /*00a0*/  LDCU.64 UR8, c[0x0][0x358] ;  /* 0x00006b00ff0877ac */ /* 0x000e620008000a00 */
[----:B------:R-:W-:Y:S01]  /*00b0*/  IMAD.MOV.U32 R16, RZ, RZ, RZ ;  /* 0x000000ffff107224 */ /* 0x000fe200078e00ff */
[----:B0-----:R-:W-:-:S13]  /*00c0*/  ISETP.GE.AND P0, PT, R7, 0x1, PT ;  /* 0x000000010700780c */ /* 0x001fda0003f06270 */
[----:B-1----:R-:W-:Y:S05]  /*00d0*/  @!P0 BRA `(.L_x_0) ;  /* 0x00000030007c8947 */ /* 0x002fea0003800000 */
[----:B------:R-:W0:Y:S01]  /*00e0*/  LDC R6, c[0x0][0x3a8] ;  /* 0x0000ea00ff067b82 */ /* 0x000e220000000800 */
[----:B------:R-:W1:Y:S01]  /*00f0*/  LDCU UR4, c[0x0][0x3b4] ;  /* 0x00007680ff0477ac */ /* 0x000e620008000800 */
[C---:B------:R-:W-:Y:S02]  /*0100*/  ISETP.GE.U32.AND P0, PT, R7.reuse, 0x8, PT ;  /* 0x000000080700780c */ /* 0x040fe40003f06070 */
[----:B------:R-:W-:Y:S02]  /*0110*/  LOP3.LUT R12, R7, 0x7, RZ, 0xc0, !PT ;  /* 0x00000007070c7812 */ /* 0x000fe400078ec0ff */
[----:B------:R-:W-:Y:S01]  /*0120*/  MOV R8, R0 ;  /* 0x0000000000087202 */ /* 0x000fe20000000f00 */
[----:B-1----:R-:W-:Y:S02]  /*0130*/  IMAD.U32 R2, RZ, RZ, UR4 ;  /* 0x00000004ff027e24 */ /* 0x002fe4000f8e00ff */
[----:B0-----:R-:W-:-:S06]  /*0140*/  IMAD R4, R6, 0x4, R1 ;  /* 0x0000000406047824 */ /* 0x001fcc00078e0201 */
[----:B------:R-:W-:Y:S05]  /*0150*/  @!P0 BRA `(.L_x_1) ;  /* 0x0000001000b88947 */ /* 0x000fea0003800000 */
[----:B------:R-:W0:Y:S01]  /*0160*/  LDC.64 R2, c[0x0][0x3a0] ;  /* 0x0000e800ff027b82 */ /* 0x000e220000000a00 */
[C---:B------:R-:W-:Y:S01]  /*0170*/  LOP3.LUT R5, R7.reuse, 0x7ffffff8, RZ, 0xc0, !PT ;  /* 0x7ffffff807057812 */ /* 0x040fe200078ec0ff */
[----:B------:R-:W-:Y:S01]  /*0180*/  IMAD.MOV.U32 R8, RZ, RZ, R0 ;  /* 0x000000ffff087224 */ /* 0x000fe200078e0000 */
[C---:B------:R-:W-:Y:S02]  /*0190*/  IADD3 R13, PT, PT, R7.reuse, -R6, RZ ;  /* 0x80000006070d7210 */ /* 0x040fe40007ffe0ff */
[C---:B------:R-:W-:Y:S01]  /*01a0*/  IADD3 R6, PT, PT, -R7.reuse, 0x4, R6 ;  /* 0x0000000407067810 */ /* 0x040fe20007ffe106 */
[----:B------:R-:W-:Y:S01]  /*01b0*/  VIADD R7, R7, 0xfffffffc ;  /* 0xfffffffc07077836 */ /* 0x000fe20000000000 */
[----:B------:R-:W-:-:S07]  /*01c0*/  IADD3 R5, PT, PT, -R5, RZ, RZ ;  /* 0x000000ff05057210 */ /* 0x000fce0007ffe1ff */
.L_x_17:
[C---:B------:R-:W-:Y:S01]  /*01d0*/  ISETP.NE.AND P1, PT, R6.reuse, 0x3, PT ;  /* 0x000000030600780c */ /* 0x040fe20003f25270 */
[----:B------:R-:W-:Y:S01]  /*01e0*/  VIADD R5, R5, 0x8 ;  /* 0x0000000805057836 */ /* 0x000fe20000000000 */
[----:B------:R-:W-:-:S04]  /*01f0*/  ISETP.NE.AND P4, PT, R6, 0x2, PT ;  /* 0x000000020600780c */ /* 0x000fc80003f85270 */
[----:B------:R-:W-:-:S07]  /*0200*/  ISETP.NE.AND P0, PT, R5, RZ, PT ;  /* 0x000000ff0500720c */ /* 0x000fce0003f05270 */
[----:B-1----:R1:W-:Y:S01]  /*0210*/  @!P1 STL [R4], RZ ;  /* 0x000000ff04009387 */ /* 0x0023e20000100800 */
[----:B0-234-:R-:W-:Y:S05]  /*0220*/  @!P1 BRA `(.L_x_2) ;  /* 0x0000000000809947 */ /* 0x01dfea0003800000 */
[----:B------:R-:W-:-:S04]  /*0230*/  VIADD R9, R7, 0x3 ;  /* 0x0000000307097836 */ /* 0x000fc80000000000 */
[----:B0-----:R-:W-:-:S05]  /*0240*/  IMAD.WIDE.U32 R16, R9, 0x4, R2 ;  /* 0x0000000409107825 */ /* 0x001fca00078e0002 */
[----:B------:R0:W2:Y:S02]  /*0250*/  LDG.E R15, desc[UR8][R16.64] ;  /* 0x00000008100f7981 */ /* 0x0000a4000c1e1900 */
[----:B0-----:R-:W-:Y:S02]  /*0260*/  IABS R16, R8 ;  /* 0x0000000800107213 */ /* 0x001fe40000000000 */
[-C--:B--2---:R-:W-:Y:S02]  /*0270*/  IABS R14, R15.reuse ;  /* 0x0000000f000e7213 */ /* 0x084fe40000000000 */
[----:B------:R-:W-:Y:S02]  /*0280*/  IABS R17, R15 ;  /* 0x0000000f00117213 */ /* 0x000fe40000000000 */
[----:B------:R-:W0:Y:S02]  /*0290*/  I2F.RP R18, R14 ;  /* 0x0000000e00127306 */ /* 0x000e240000209400 */
[----:B------:R-:W-:-:S06]  /*02a0*/  IADD3 R17, PT, PT, RZ, -R17, RZ ;  /* 0x80000011ff117210 */ /* 0x000fcc0007ffe0ff */
[----:B0-----:R-:W0:Y:S02]  /*02b0*/  MUFU.RCP R18, R18 ;  /* 0x0000001200127308 */ /* 0x001e240000001000 */
[----:B0-----:R-:W-:-:S06]  /*02c0*/  IADD3 R10, PT, PT, R18, 0xffffffe, RZ ;  /* 0x0ffffffe120a7810 */ /* 0x001fcc0007ffe0ff */
[----:B------:R0:W2:Y:S02]  /*02d0*/  F2I.FTZ.U32.TRUNC.NTZ R11, R10 ;  /* 0x0000000a000b7305 */ /* 0x0000a4000021f000 */
[----:B0-----:R-:W-:Y:S02]  /*02e0*/  IMAD.MOV.U32 R10, RZ, RZ, RZ ;  /* 0x000000ffff0a7224 */ /* 0x001fe400078e00ff */
[----:B--2---:R-:W-:-:S04]  /*02f0*/  IMAD.MOV R19, RZ, RZ, -R11 ;  /* 0x000000ffff137224 */ /* 0x004fc800078e0a0b */
[----:B------:R-:W-:-:S04]  /*0300*/  IMAD R19, R19, R14, RZ ;  /* 0x0000000e13137224 */ /* 0x000fc800078e02ff */
[----:B------:R-:W-:Y:S01]  /*0310*/  IMAD.HI.U32 R11, R11, R19, R10 ;  /* 0x000000130b0b7227 */ /* 0x000fe200078e000a */
[----:B------:R-:W-:-:S04]  /*0320*/  LOP3.LUT R10, R8, R15, RZ, 0x3c, !PT ;  /* 0x0000000f080a7212 */ /* 0x000fc800078e3cff */
[----:B------:R-:W-:Y:S01]  /*0330*/  ISETP.GE.AND P3, PT, R10, RZ, PT ;  /* 0x000000ff0a00720c */ /* 0x000fe20003f66270 */
[----:B------:R-:W-:-:S04]  /*0340*/  IMAD.HI.U32 R11, R11, R16, RZ ;  /* 0x000000100b0b7227 */ /* 0x000fc800078e00ff */
[----:B------:R-:W-:Y:S02]  /*0350*/  IMAD R17, R11, R17, R16 ;  /* 0x000000110b117224 */ /* 0x000fe400078e0210 */
[----:B------:R-:W-:-:S03]  /*0360*/  IMAD R10, R9, 0x4, R1 ;  /* 0x00000004090a7824 */ /* 0x000fc600078e0201 */
[----:B------:R-:W-:-:S13]  /*0370*/  ISETP.GT.U32.AND P2, PT, R14, R17, PT ;  /* 0x000000110e00720c */ /* 0x000fda0003f44070 */
[----:B------:R-:W-:Y:S02]  /*0380*/  @!P2 IMAD.IADD R17, R17, 0x1, -R14 ;  /* 0x000000011111a824 */ /* 0x000fe400078e0a0e */
[----:B------:R-:W-:Y:S01]  /*0390*/  @!P2 VIADD R11, R11, 0x1 ;  /* 0x000000010b0ba836 */ /* 0x000fe20000000000 */
[----:B------:R-:W-:Y:S02]  /*03a0*/  ISETP.NE.AND P2, PT, R15, RZ, PT ;  /* 0x000000ff0f00720c */ /* 0x000fe40003f45270 */
[----:B------:R-:W-:-:S13]  /*03b0*/  ISETP.GE.U32.AND P1, PT, R17, R14, PT ;  /* 0x0000000e1100720c */ /* 0x000fda0003f26070 */
[----:B------:R-:W-:-:S05]  /*03c0*/  @P1 IADD3 R11, PT, PT, R11, 0x1, RZ ;  /* 0x000000010b0b1810 */ /* 0x000fca0007ffe0ff */
[----:B------:R-:W-:Y:S01]  /*03d0*/  @!P3 IMAD.MOV R11, RZ, RZ, -R11 ;  /* 0x000000ffff0bb224 */ /* 0x000fe200078e0a0b */
[----:B------:R-:W-:-:S04]  /*03e0*/  @!P2 LOP3.LUT R11, RZ, R15, RZ, 0x33, !PT ;  /* 0x0000000fff0ba212 */ /* 0x000fc800078e33ff */
[----:B------:R-:W-:-:S05]  /*03f0*/  IADD3 R14, PT, PT, -R11, RZ, RZ ;  /* 0x000000ff0b0e7210 */ /* 0x000fca0007ffe1ff */
[----:B------:R-:W-:Y:S01]  /*0400*/  IMAD R15, R15, R14, R8 ;  /* 0x0000000e0f0f7224 */ /* 0x000fe200078e0208 */
[----:B------:R-:W-:-:S04]  /*0410*/  MOV R8, R11 ;  /* 0x0000000b00087202 */ /* 0x000fc80000000f00 */
[----:B------:R2:W-:Y:S03]  /*0420*/  STL [R10], R15 ;  /* 0x0000000f0a007387 */ /* 0x0005e60000100800 */
.L_x_2:
[----:B------:R-:W-:Y:S05]  /*0430*/  @!P4 BRA `(.L_x_3) ;  /* 0x000000000084c947 */ /* 0x000fea0003800000 */
[----:B------:R-:W-:-:S04]  /*0440*/  VIADD R9, R7, 0x2 ;  /* 0x0000000207097836 */ /* 0x000fc80000000000 */
[----:B0-----:R-:W-:-:S05]  /*0450*/  IMAD.WIDE.U32 R16, R9, 0x4, R2 ;  /* 0x0000000409107825 */ /* 0x001fca00078e0002 */
[----:B--2---:R0:W2:Y:S02]  /*0460*/  LDG.E R15, desc[UR8][R16.64] ;  /* 0x00000008100f7981 */ /* 0x0040a4000c1e1900 */
[----:B0-----:R-:W-:Y:S02]  /*0470*/  IABS R16, R8 ;  /* 0x0000000800107213 */ /* 0x001fe40000000000 */
[-C--:B--2---:R-:W-:Y:S02]  /*0480*/  IABS R14, R15.reuse ;  /* 0x0000000f000e7213 */ /* 0x084fe40000000000 */
[----:B------:R-:W-:Y:S02]  /*0490*/  IABS R17, R15 ;  /* 0x0000000f00117213 */ /* 0x000fe40000000000 */
[----:B------:R-:W0:Y:S03]  /*04a0*/  I2F.RP R18, R14 ;  /* 0x0000000e00127306 */ /* 0x000e260000209400 */
[----:B------:R-:W-:-:S05]  /*04b0*/  IMAD.MOV R17, RZ, RZ, -R17 ;  /* 0x000000ffff117224 */ /* 0x000fca00078e0a11 */
[----:B0-----:R-:W0:Y:S02]  /*04c0*/  MUFU.RCP R18, R18 ;  /* 0x0000001200127308 */ /* 0x001e240000001000 */
[----:B0-----:R-:W-:-:S06]  /*04d0*/  IADD3 R10, PT, PT, R18, 0xffffffe, RZ ;  /* 0x0ffffffe120a7810 */ /* 0x001fcc0007ffe0ff */
[----:B------:R0:W2:Y:S02]  /*04e0*/  F2I.FTZ.U32.TRUNC.NTZ R11, R10 ;  /* 0x0000000a000b7305 */ /* 0x0000a4000021f000 */
[----:B0-----:R-:W-:Y:S02]  /*04f0*/  HFMA2 R10, -RZ, RZ, 0, 0 ;  /* 0x00000000ff0a7431 */ /* 0x001fe400000001ff */
[----:B--2---:R-:W-:-:S04]  /*0500*/  IMAD.MOV R19, RZ, RZ, -R11 ;  /* 0x000000ffff137224 */ /* 0x004fc800078e0a0b */
[----:B------:R-:W-:-:S04]  /*0510*/  IMAD R19, R19, R14, RZ ;  /* 0x0000000e13137224 */ /* 0x000fc800078e02ff */
[----:B------:R-:W-:Y:S01]  /*0520*/  IMAD.HI.U32 R11, R11, R19, R10 ;  /* 0x000000130b0b7227 */ /* 0x000fe200078e000a */
[----:B------:R-:W-:-:S04]  /*0530*/  LOP3.LUT R10, R8, R15, RZ, 0x3c, !PT ;  /* 0x0000000f080a7212 */ /* 0x000fc800078e3cff */
[----:B------:R-:W-:Y:S01]  /*0540*/  ISETP.GE.AND P3, PT, R10, RZ, PT ;  /* 0x000000ff0a00720c */ /* 0x000fe20003f66270 */
[----:B------:R-:W-:-:S04]  /*0550*/  IMAD.HI.U32 R11, R11, R16, RZ ;  /* 0x000000100b0b7227 */ /* 0x000fc800078e00ff */
[----:B------:R-:W-:-:S05]  /*0560*/  IMAD R17, R11, R17, R16 ;  /* 0x000000110b117224 */ /* 0x000fca00078e0210 */
[----:B------:R-:W-:-:S13]  /*0570*/  ISETP.GT.U32.AND P2, PT, R14, R17, PT ;  /* 0x000000110e00720c */ /* 0x000fda0003f44070 */
[-C--:B------:R-:W-:Y:S01]  /*0580*/  @!P2 IADD3 R17, PT, PT, R17, -R14.reuse, RZ ;  /* 0x8000000e1111a210 */ /* 0x080fe20007ffe0ff */
[----:B------:R-:W-:Y:S01]  /*0590*/  @!P2 VIADD R11, R11, 0x1 ;  /* 0x000000010b0ba836 */ /* 0x000fe20000000000 */
[----:B------:R-:W-:Y:S02]  /*05a0*/  ISETP.NE.AND P2, PT, R15, RZ, PT ;  /* 0x000000ff0f00720c */ /* 0x000fe40003f45270 */
[----:B------:R-:W-:Y:S02]  /*05b0*/  ISETP.GE.U32.AND P1, PT, R17, R14, PT ;  /* 0x0000000e1100720c */ /* 0x000fe40003f26070 */
[----:B------:R-:W-:-:S11]  /*05c0*/  LEA R14, R9, R1, 0x2 ;  /* 0x00000001090e7211 */ /* 0x000fd600078e10ff */
[----:B------:R-:W-:-:S05]  /*05d0*/  @P1 IADD3 R11, PT, PT, R11, 0x1, RZ ;  /* 0x000000010b0b1810 */ /* 0x000fca0007ffe0ff */
[----:B------:R-:W-:-:S05]  /*05e0*/  IMAD.MOV.U32 R10, RZ, RZ, R11 ;  /* 0x000000ffff0a7224 */ /* 0x000fca00078e000b */
[----:B------:R-:W-:Y:S02]  /*05f0*/  @!P3 IADD3 R10, PT, PT, -R10, RZ, RZ ;  /* 0x000000ff0a0ab210 */ /* 0x000fe40007ffe1ff */
[----:B------:R-:W-:-:S05]  /*0600*/  @!P2 LOP3.LUT R10, RZ, R15, RZ, 0x33, !PT ;  /* 0x0000000fff0aa212 */ /* 0x000fca00078e33ff */
[----:B------:R-:W-:-:S04]  /*0610*/  IMAD.MOV R11, RZ, RZ, -R10 ;  /* 0x000000ffff0b7224 */ /* 0x000fc800078e0a0a */
[----:B------:R-:W-:-:S05]  /*0620*/  IMAD R15, R15, R11, R8 ;  /* 0x0000000b0f0f7224 */ /* 0x000fca00078e0208 */
[----:B------:R2:W-:Y:S01]  /*0630*/  STL [R14], R15 ;  /* 0x0000000f0e007387 */ /* 0x0005e20000100800 */
[----:B------:R-:W-:Y:S05]  /*0640*/  BRA `(.L_x_4) ;  /* 0x0000000000087947 */ /* 0x000fea0003800000 */
.L_x_3:
[----:B------:R3:W-:Y:S01]  /*0650*/  STL [R4], RZ ;  /* 0x000000ff04007387 */ /* 0x0007e20000100800 */
[----:B--2---:R-:W-:-:S07]  /*0660*/  IMAD.MOV.U32 R10, RZ, RZ, R8 ;  /* 0x000000ffff0a7224 */ /* 0x004fce00078e0008 */
.L_x_4:
[----:B------:R-:W-:-:S13]  /*0670*/  ISETP.NE.AND P1, PT, R6, 0x1, PT ;  /* 0x000000010600780c */ /* 0x000fda0003f25270 */
[----:B------:R-:W-:Y:S05]  /*0680*/  @!P1 BRA `(.L_x_5) ;  /* 0x0000000000849947 */ /* 0x000fea0003800000 */
[----:B------:R-:W-:-:S05]  /*0690*/  IADD3 R11, PT, PT, R7, 0x1, RZ ;  /* 0x00000001070b7810 */ /* 0x000fca0007ffe0ff */
[----:B0-----:R-:W-:-:S05]  /*06a0*/  IMAD.WIDE.U32 R16, R11, 0x4, R2 ;  /* 0x000000040b107825 */ /* 0x001fca00078e0002 */
[----:B--2---:R0:W2:Y:S02]  /*06b0*/  LDG.E R15, desc[UR8][R16.64] ;  /* 0x00000008100f7981 */ /* 0x0040a4000c1e1900 */
[----:B0-----:R-:W-:Y:S02]  /*06c0*/  IABS R16, R10 ;  /* 0x0000000a00107213 */ /* 0x001fe40000000000 */
[-C--:B--2---:R-:W-:Y:S02]  /*06d0*/  IABS R14, R15.reuse ;  /* 0x0000000f000e7213 */ /* 0x084fe40000000000 */
[----:B------:R-:W-:Y:S02]  /*06e0*/  IABS R17, R15 ;  /* 0x0000000f00117213 */ /* 0x000fe40000000000 */
[----:B------:R-:W0:Y:S02]  /*06f0*/  I2F.RP R18, R14 ;  /* 0x0000000e00127306 */ /* 0x000e240000209400 */
[----:B------:R-:W-:-:S06]  /*0700*/  IADD3 R17, PT, PT, RZ, -R17, RZ ;  /* 0x80000011ff117210 */ /* 0x000fcc0007ffe0ff */
[----:B0-----:R-:W0:Y:S02]  /*0710*/  MUFU.RCP R18, R18 ;  /* 0x0000001200127308 */ /* 0x001e240000001000 */
[----:B0-----:R-:W-:-:S06]  /*0720*/  VIADD R8, R18, 0xffffffe ;  /* 0x0ffffffe12087836 */ /* 0x001fcc0000000000 */
[----:B------:R0:W2:Y:S02]  /*0730*/  F2I.FTZ.U32.TRUNC.NTZ R9, R8 ;  /* 0x0000000800097305 */ /* 0x0000a4000021f000 */
[----:B0-----:R-:W-:Y:S01]  /*0740*/  IMAD.MOV.U32 R8, RZ, RZ, RZ ;  /* 0x000000ffff087224 */ /* 0x001fe200078e00ff */
[----:B--2---:R-:W-:-:S05]  /*0750*/  IADD3 R19, PT, PT, RZ, -R9, RZ ;  /* 0x80000009ff137210 */ /* 0x004fca0007ffe0ff */
[----:B------:R-:W-:-:S04]  /*0760*/  IMAD R19, R19, R14, RZ ;  /* 0x0000000e13137224 */ /* 0x000fc800078e02ff */
[----:B------:R-:W-:Y:S01]  /*0770*/  IMAD.HI.U32 R9, R9, R19, R8 ;  /* 0x0000001309097227 */ /* 0x000fe200078e0008 */
[----:B------:R-:W-:-:S04]  /*0780*/  LOP3.LUT R8, R10, R15, RZ, 0x3c, !PT ;  /* 0x0000000f0a087212 */ /* 0x000fc800078e3cff */
[----:B------:R-:W-:Y:S01]  /*0790*/  ISETP.GE.AND P3, PT, R8, RZ, PT ;  /* 0x000000ff0800720c */ /* 0x000fe20003f66270 */
[----:B------:R-:W-:Y:S01]  /*07a0*/  IMAD.HI.U32 R9, R9, R16, RZ ;  /* 0x0000001009097227 */ /* 0x000fe200078e00ff */
[----:B------:R-:W-:-:S03]  /*07b0*/  LEA R8, R11, R1, 0x2 ;  /* 0x000000010b087211 */ /* 0x000fc600078e10ff */
[----:B------:R-:W-:-:S05]  /*07c0*/  IMAD R17, R9, R17, R16 ;  /* 0x0000001109117224 */ /* 0x000fca00078e0210 */
[----:B------:R-:W-:-:S13]  /*07d0*/  ISETP.GT.U32.AND P2, PT, R14, R17, PT ;  /* 0x000000110e00720c */ /* 0x000fda0003f44070 */
[----:B------:R-:W-:Y:S01]  /*07e0*/  @!P2 IMAD.IADD R17, R17, 0x1, -R14 ;  /* 0x000000011111a824 */ /* 0x000fe200078e0a0e */
[----:B------:R-:W-:Y:S02]  /*07f0*/  @!P2 IADD3 R9, PT, PT, R9, 0x1, RZ ;  /* 0x000000010909a810 */ /* 0x000fe40007ffe0ff */
[----:B------:R-:W-:Y:S02]  /*0800*/  ISETP.NE.AND P2, PT, R15, RZ, PT ;  /* 0x000000ff0f00720c */ /* 0x000fe40003f45270 */
[----:B------:R-:W-:-:S13]  /*0810*/  ISETP.GE.U32.AND P1, PT, R17, R14, PT ;  /* 0x0000000e1100720c */ /* 0x000fda0003f26070 */
[----:B------:R-:W-:-:S05]  /*0820*/  @P1 VIADD R9, R9, 0x1 ;  /* 0x0000000109091836 */ /* 0x000fca0000000000 */
[----:B------:R-:W-:Y:S02]  /*0830*/  @!P3 IADD3 R9, PT, PT, -R9, RZ, RZ ;  /* 0x000000ff0909b210 */ /* 0x000fe40007ffe1ff */
[----:B------:R-:W-:-:S05]  /*0840*/  @!P2 LOP3.LUT R9, RZ, R15, RZ, 0x33, !PT ;  /* 0x0000000fff09a212 */ /* 0x000fca00078e33ff */
[----:B------:R-:W-:-:S04]  /*0850*/  IMAD.MOV R14, RZ, RZ, -R9 ;  /* 0x000000ffff0e7224 */ /* 0x000fc800078e0a09 */
[----:B------:R-:W-:Y:S02]  /*0860*/  IMAD R15, R15, R14, R10 ;  /* 0x0000000e0f0f7224 */ /* 0x000fe400078e020a */
[----:B------:R-:W-:-:S03]  /*0870*/  IMAD.MOV.U32 R10, RZ, RZ, R9 ;  /* 0x000000ffff0a7224 */ /* 0x000fc600078e0009 */
[----:B------:R0:W-:Y:S01]  /*0880*/  STL [R8], R15 ;  /* 0x0000000f08007387 */ /* 0x0001e20000100800 */
[----:B------:R-:W-:Y:S05]  /*0890*/  BRA `(.L_x_6) ;  /* 0x0000000000047947 */ /* 0x000fea0003800000 */
.L_x_5:
[----:B------:R4:W-:Y:S02]  /*08a0*/  STL [R4], RZ ;  /* 0x000000ff04007387 */ /* 0x0009e40000100800 */
.L_x_6:
[----:B------:R-:W-:-:S13]  /*08b0*/  ISETP.NE.AND P1, PT, R6, RZ, PT ;  /* 0x000000ff0600720c */ /* 0x000fda0003f25270 */
[----:B------:R-:W-:Y:S05]  /*08c0*/  @!P1 BRA `(.L_x_7) ;  /* 0x0000000000809947 */ /* 0x000fea0003800000 */
[----:B0-2---:R-:W-:-:S05]  /*08d0*/  IMAD.WIDE.U32 R14, R7, 0x4, R2 ;  /* 0x00000004070e7825 */ /* 0x005fca00078e0002 */
[----:B------:R0:W2:Y:S02]  /*08e0*/  LDG.E R11, desc[UR8][R14.64] ;  /* 0x000000080e0b7981 */ /* 0x0000a4000c1e1900 */
        /* <DEDUP_REMOVED lines=8> */
[----:B0-----:R-:W-:Y:S01]  /*0970*/  MOV R8, RZ ;  /* 0x000000ff00087202 */ /* 0x001fe20000000f00 */
[----:B--2---:R-:W-:-:S04]  /*0980*/  IMAD.MOV R18, RZ, RZ, -R9 ;  /* 0x000000ffff127224 */ /* 0x004fc800078e0a09 */
[----:B------:R-:W-:-:S04]  /*0990*/  IMAD R19, R18, R17, RZ ;  /* 0x0000001112137224 */ /* 0x000fc800078e02ff */
[----:B------:R-:W-:-:S06]  /*09a0*/  IMAD.HI.U32 R9, R9, R19, R8 ;  /* 0x0000001309097227 */ /* 0x000fcc00078e0008 */
[----:B------:R-:W-:-:S04]  /*09b0*/  IMAD.HI.U32 R9, R9, R14, RZ ;  /* 0x0000000e09097227 */ /* 0x000fc800078e00ff */
[----:B------:R-:W-:-:S05]  /*09c0*/  IMAD R8, R9, R15, R14 ;  /* 0x0000000f09087224 */ /* 0x000fca00078e020e */
[----:B------:R-:W-:-:S13]  /*09d0*/  ISETP.GT.U32.AND P2, PT, R17, R8, PT ;  /* 0x000000081100720c */ /* 0x000fda0003f44070 */
[-C--:B------:R-:W-:Y:S01]  /*09e0*/  @!P2 IADD3 R8, PT, PT, R8, -R17.reuse, RZ ;  /* 0x800000110808a210 */ /* 0x080fe20007ffe0ff */
[----:B------:R-:W-:Y:S01]  /*09f0*/  @!P2 VIADD R9, R9, 0x1 ;  /* 0x000000010909a836 */ /* 0x000fe20000000000 */
[----:B------:R-:W-:Y:S02]  /*0a00*/  ISETP.NE.AND P2, PT, R11, RZ, PT ;  /* 0x000000ff0b00720c */ /* 0x000fe40003f45270 */
[----:B------:R-:W-:Y:S02]  /*0a10*/  ISETP.GE.U32.AND P1, PT, R8, R17, PT ;  /* 0x000000110800720c */ /* 0x000fe40003f26070 */
[----:B------:R-:W-:-:S04]  /*0a20*/  LOP3.LUT R8, R10, R11, RZ, 0x3c, !PT ;  /* 0x0000000b0a087212 */ /* 0x000fc800078e3cff */
[----:B------:R-:W-:Y:S01]  /*0a30*/  ISETP.GE.AND P3, PT, R8, RZ, PT ;  /* 0x000000ff0800720c */ /* 0x000fe20003f66270 */
[----:B------:R-:W-:-:S06]  /*0a40*/  IMAD R8, R7, 0x4, R1 ;  /* 0x0000000407087824 */ /* 0x000fcc00078e0201 */
[----:B------:R-:W-:-:S06]  /*0a50*/  @P1 IADD3 R9, PT, PT, R9, 0x1, RZ ;  /* 0x0000000109091810 */ /* 0x000fcc0007ffe0ff */
[----:B------:R-:W-:Y:S01]  /*0a60*/  @!P3 IMAD.MOV R9, RZ, RZ, -R9 ;  /* 0x000000ffff09b224 */ /* 0x000fe200078e0a09 */
[----:B------:R-:W-:-:S04]  /*0a70*/  @!P2 LOP3.LUT R9, RZ, R11, RZ, 0x33, !PT ;  /* 0x0000000bff09a212 */ /* 0x000fc800078e33ff */
[----:B------:R-:W-:-:S05]  /*0a80*/  IADD3 R14, PT, PT, -R9, RZ, RZ ;  /* 0x000000ff090e7210 */ /* 0x000fca0007ffe1ff */
[----:B------:R-:W-:Y:S01]  /*0a90*/  IMAD R11, R11, R14, R10 ;  /* 0x0000000e0b0b7224 */ /* 0x000fe200078e020a */
[----:B------:R-:W-:-:S04]  /*0aa0*/  MOV R10, R9 ;  /* 0x00000009000a7202 */ /* 0x000fc80000000f00 */
[----:B------:R0:W-:Y:S01]  /*0ab0*/  STL [R8], R11 ;  /* 0x0000000b08007387 */ /* 0x0001e20000100800 */
[----:B------:R-:W-:Y:S05]  /*0ac0*/  BRA `(.L_x_8) ;  /* 0x0000000000047947 */ /* 0x000fea0003800000 */
.L_x_7:
[----:B------:R0:W-:Y:S02]  /*0ad0*/  STL [R4], RZ ;  /* 0x000000ff04007387 */ /* 0x0001e40000100800 */
.L_x_8:
[----:B------:R-:W-:-:S13]  /*0ae0*/  ISETP.NE.AND P1, PT, R6, -0x1, PT ;  /* 0xffffffff0600780c */ /* 0x000fda0003f25270 */
[----:B------:R-:W-:Y:S05]  /*0af0*/  @!P1 BRA `(.L_x_9) ;  /* 0x0000000000849947 */ /* 0x000fea0003800000 */
[----:B0-----:R-:W-:-:S04]  /*0b00*/  VIADD R11, R7, 0xffffffff ;  /* 0xffffffff070b7836 */ /* 0x001fc80000000000 */
[----:B------:R-:W-:-:S05]  /*0b10*/  IMAD.WIDE.U32 R16, R11, 0x4, R2 ;  /* 0x000000040b107825 */ /* 0x000fca00078e0002 */
        /* <DEDUP_REMOVED lines=19> */
[-C--:B------:R-:W-:Y:S01]  /*0c50*/  @!P2 IADD3 R17, PT, PT, R17, -R14.reuse, RZ ;  /* 0x8000000e1111a210 */ /* 0x080fe20007ffe0ff */
        /* <DEDUP_REMOVED lines=9> */
[----:B------:R0:W-:Y:S01]  /*0cf0*/  STL [R8], R15 ;  /* 0x0000000f08007387 */ /* 0x0001e20000100800 */
[----:B------:R-:W-:Y:S05]  /*0d00*/  BRA `(.L_x_10) ;  /* 0x0000000000047947 */ /* 0x000fea0003800000 */
.L_x_9:
[----:B------:R0:W-:Y:S02]  /*0d10*/  STL [R4], RZ ;  /* 0x000000ff04007387 */ /* 0x0001e40000100800 */
.L_x_10:
        /* <DEDUP_REMOVED lines=35> */
.L_x_11:
[----:B------:R0:W-:Y:S02]  /*0f50*/  STL [R4], RZ ;  /* 0x000000ff04007387 */ /* 0x0001e40000100800 */
.L_x_12:
        /* <DEDUP_REMOVED lines=35> */
.L_x_13:
[----:B------:R0:W-:Y:S02]  /*1190*/  STL [R4], RZ ;  /* 0x000000ff04007387 */ /* 0x0001e40000100800 */
.L_x_14:
[----:B------:R-:W-:-:S13]  /*11a0*/  ISETP.NE.AND P1, PT, R13, 0x8, PT ;  /* 0x000000080d00780c */ /* 0x000fda0003f25270 */
[----:B------:R-:W-:Y:S05]  /*11b0*/  @!P1 BRA `(.L_x_15) ;  /* 0x0000000000849947 */ /* 0x000fea0003800000 */
[----:B0-----:R-:W-:-:S04]  /*11c0*/  VIADD R11, R7, 0xfffffffc ;  /* 0xfffffffc070b7836 */ /* 0x001fc80000000000 */
[----:B------:R-:W-:-:S05]  /*11d0*/  IMAD.WIDE.U32 R16, R11, 0x4, R2 ;  /* 0x000000040b107825 */ /* 0x000fca00078e0002 */
[----:B--2---:R0:W2:Y:S01]  /*11e0*/  LDG.E R15, desc[UR8][R16.64] ;  /* 0x00000008100f7981 */ /* 0x0040a2000c1e1900 */
[----:B------:R-:W-:Y:S02]  /*11f0*/  LEA R11, R11, R1, 0x2 ;  /* 0x000000010b0b7211 */ /* 0x000fe400078e10ff */
        /* <DEDUP_REMOVED lines=20> */
[----:B------:R-:W-:-:S13]  /*1340*/  ISETP.GE.U32.AND P1, PT, R17, R14, PT ;  /* 0x0000000e1100720c */ /* 0x000fda0003f26070 */
        /* <DEDUP_REMOVED lines=8> */
.L_x_15:
[----:B------:R1:W-:Y:S01]  /*13d0*/  STL [R4], RZ ;  /* 0x000000ff04007387 */ /* 0x0003e20000100800 */
[----:B0-----:R-:W-:-:S07]  /*13e0*/  IMAD.MOV.U32 R8, RZ, RZ, R10 ;  /* 0x000000ffff087224 */ /* 0x001fce00078e000a */
.L_x_16:
[----:B------:R-:W-:Y:S01]  /*13f0*/  IADD3 R7, PT, PT, R7, -0x8, RZ ;  /* 0xfffffff807077810 */ /* 0x000fe20007ffe0ff */
[----:B------:R-:W-:Y:S01]  /*1400*/  VIADD R13, R13, 0xfffffff8 ;  /* 0xfffffff80d0d7836 */ /* 0x000fe20000000000 */
[----:B------:R-:W-:Y:S01]  /*1410*/  IADD3 R6, PT, PT, R6, 0x8, RZ ;  /* 0x0000000806067810 */ /* 0x000fe20007ffe0ff */
[----:B------:R-:W-:Y:S06]  /*1420*/  @P0 BRA `(.L_x_17) ;  /* 0xffffffec00680947 */ /* 0x000fec000383ffff */
[----:B------:R-:W-:-:S07]  /*1430*/  VIADD R2, R7, 0x4 ;  /* 0x0000000407027836 */ /* 0x000fce0000000000 */
.L_x_1:
[----:B------:R-:W-:-:S13]  /*1440*/  ISETP.NE.AND P0, PT, R12, RZ, PT ;  /* 0x000000ff0c00720c */ /* 0x000fda0003f05270 */
[----:B------:R-:W-:Y:S05]  /*1450*/  @!P0 BRA `(.L_x_18) ;  /* 0x00000010003c8947 */ /* 0x000fea0003800000 */
[----:B------:R-:W5:Y:S01]  /*1460*/  LDCU UR4, c[0x0][0x3b4] ;  /* 0x00007680ff0477ac */ /* 0x000f620008000800 */
[----:B------:R-:W-:Y:S02]  /*1470*/  ISETP.GE.U32.AND P0, PT, R12, 0x4, PT ;  /* 0x000000040c00780c */ /* 0x000fe40003f06070 */
[----:B------:R-:W-:Y:S01]  /*1480*/  MOV R3, R8 ;  /* 0x0000000800037202 */ /* 0x000fe20000000f00 */
[----:B-----5:R-:W-:-:S10]  /*1490*/  ULOP3.LUT UR5, UR4, 0x3, URZ, 0xc0, !UPT ;  /* 0x0000000304057892 */ /* 0x020fd4000f8ec0ff */
[----:B------:R-:W-:Y:S05]  /*14a0*/  @!P0 BRA `(.L_x_19) ;  /* 0x0000000800588947 */ /* 0x000fea0003800000 */
[----:B------:R-:W5:Y:S01]  /*14b0*/  LDCU UR6, c[0x0][0x3a8] ;  /* 0x00007500ff0677ac */ /* 0x000f620008000800 */
[----:B------:R-:W-:-:S05]  /*14c0*/  VIADD R6, R2, 0xffffffff ;  /* 0xffffffff02067836 */ /* 0x000fca0000000000 */
[----:B-----5:R-:W-:-:S13]  /*14d0*/  ISETP.NE.AND P0, PT, R6, UR6, PT ;  /* 0x0000000606007c0c */ /* 0x020fda000bf05270 */
[----:B------:R-:W-:Y:S05]  /*14e0*/  @!P0 BRA `(.L_x_20) ;  /* 0x0000000000848947 */ /* 0x000fea0003800000 */
[----:B0-----:R-:W0:Y:S02]  /*14f0*/  LDC.64 R10, c[0x0][0x3a0] ;  /* 0x0000e800ff0a7b82 */ /* 0x001e240000000a00 */
[----:B0-----:R-:W-:-:S06]  /*1500*/  IMAD.WIDE.U32 R10, R6, 0x4, R10 ;  /* 0x00000004060a7825 */ /* 0x001fcc00078e000a */
[----:B------:R-:W2:Y:S01]  /*1510*/  LDG.E R10, desc[UR8][R10.64] ;  /* 0x000000080a0a7981 */ /* 0x000ea2000c1e1900 */
[----:B------:R-:W-:Y:S02]  /*1520*/  IABS R16, R3 ;  /* 0x0000000300107213 */ /* 0x000fe40000000000 */
[-C--:B--2---:R-:W-:Y:S02]  /*1530*/  IABS R14, R10.reuse ;  /* 0x0000000a000e7213 */ /* 0x084fe40000000000 */
[----:B------:R-:W-:Y:S02]  /*1540*/  IABS R11, R10 ;  /* 0x0000000a000b7213 */ /* 0x000fe40000000000 */
[----:B------:R-:W0:Y:S08]  /*1550*/  I2F.RP R5, R14 ;  /* 0x0000000e00057306 */ /* 0x000e300000209400 */
[----:B0-----:R-:W0:Y:S02]  /*1560*/  MUFU.RCP R5, R5 ;  /* 0x0000000500057308 */ /* 0x001e240000001000 */
[----:B0-----:R-:W-:Y:S01]  /*1570*/  IADD3 R8, PT, PT, R5, 0xffffffe, RZ ;  /* 0x0ffffffe05087810 */ /* 0x001fe20007ffe0ff */
[----:B------:R-:W-:-:S05]  /*1580*/  IMAD.MOV R5, RZ, RZ, -R11 ;  /* 0x000000ffff057224 */ /* 0x000fca00078e0a0b */
[----:B------:R0:W2:Y:S02]  /*1590*/  F2I.FTZ.U32.TRUNC.NTZ R9, R8 ;  /* 0x0000000800097305 */ /* 0x0000a4000021f000 */
[----:B0-----:R-:W-:Y:S02]  /*15a0*/  HFMA2 R8, -RZ, RZ, 0, 0 ;  /* 0x00000000ff087431 */ /* 0x001fe400000001ff */
        /* <DEDUP_REMOVED lines=21> */
.L_x_20:
[----:B------:R0:W-:Y:S02]  /*1700*/  STL [R4], RZ ;  /* 0x000000ff04007387 */ /* 0x0001e40000100800 */
.L_x_21:
[----:B------:R-:W-:-:S05]  /*1710*/  VIADD R6, R2, 0xfffffffe ;  /* 0xfffffffe02067836 */ /* 0x000fca0000000000 */
[----:B------:R-:W-:-:S13]  /*1720*/  ISETP.NE.AND P0, PT, R6, UR6, PT ;  /* 0x0000000606007c0c */ /* 0x000fda000bf05270 */
        /* <DEDUP_REMOVED lines=34> */
.L_x_22:
[----:B------:R0:W-:Y:S02]  /*1950*/  STL [R4], RZ ;  /* 0x000000ff04007387 */ /* 0x0001e40000100800 */
.L_x_23:
        /* <DEDUP_REMOVED lines=36> */
.L_x_24:
[----:B------:R0:W-:Y:S02]  /*1ba0*/  STL [R4], RZ ;  /* 0x000000ff04007387 */ /* 0x0001e40000100800 */
.L_x_25:
[----:B------:R-:W-:-:S05]  /*1bb0*/  VIADD R2, R2, 0xfffffffc ;  /* 0xfffffffc02027836 */ /* 0x000fca0000000000 */
[----:B------:R-:W-:-:S13]  /*1bc0*/  ISETP.NE.AND P0, PT, R2, UR6, PT ;  /* 0x0000000602007c0c */ /* 0x000fda000bf05270 */
[----:B------:R-:W-:Y:S05]  /*1bd0*/  @!P0 BRA `(.L_x_26) ;  /* 0x0000000000848947 */ /* 0x000fea0003800000 */
[----:B------:R-:W5:Y:S02]  /*1be0*/  LDC.64 R8, c[0x0][0x3a0] ;  /* 0x0000e800ff087b82 */ /* 0x000f640000000a00 */
[----:B-----5:R-:W-:-:S05]  /*1bf0*/  IMAD.WIDE.U32 R8, R2, 0x4, R8 ;  /* 0x0000000402087825 */ /* 0x020fca00078e0008 */
[----:B--2---:R2:W0:Y:S02]  /*1c00*/  LDG.E R14, desc[UR8][R8.64] ;  /* 0x00000008080e7981 */ /* 0x004424000c1e1900 */
[----:B--2---:R-:W-:Y:S02]  /*1c10*/  IABS R8, R3 ;  /* 0x0000000300087213 */ /* 0x004fe40000000000 */
[-C--:B0-----:R-:W-:Y:S02]  /*1c20*/  IABS R10, R14.reuse ;  /* 0x0000000e000a7213 */ /* 0x081fe40000000000 */
        /* <DEDUP_REMOVED lines=9> */
[----:B------:R-:W-:-:S04]  /*1cc0*/  IMAD.HI.U32 R7, R7, R11, R6 ;  /* 0x0000000b07077227 */ /* 0x000fc800078e0006 */
[----:B------:R-:W-:Y:S02]  /*1cd0*/  IMAD R6, R2, 0x4, R1 ;  /* 0x0000000402067824 */ /* 0x000fe400078e0201 */
        /* <DEDUP_REMOVED lines=8> */
[----:B------:R-:W-:-:S07]  /*1d60*/  ISETP.GE.AND P2, PT, R5, RZ, PT ;  /* 0x000000ff0500720c */ /* 0x000fce0003f46270 */
        /* <DEDUP_REMOVED lines=8> */
.L_x_26:
[----:B------:R0:W-:Y:S01]  /*1df0*/  STL [R4], RZ ;  /* 0x000000ff04007387 */ /* 0x0001e20000100800 */
[----:B------:R-:W0:Y:S02]  /*1e00*/  LDC R2, c[0x0][0x3a8] ;  /* 0x0000ea00ff027b82 */ /* 0x000e240000000800 */
.L_x_19:
[----:B------:R-:W-:-:S09]  /*1e10*/  UISETP.NE.AND UP0, UPT, UR5, URZ, UPT ;  /* 0x000000ff0500728c */ /* 0x000fd2000bf05270 */
[----:B------:R-:W-:Y:S05]  /*1e20*/  BRA.U !UP0, `(.L_x_18) ;  /* 0x0000000508c87547 */ /* 0x000fea000b800000 */
[----:B------:R-:W-:-:S09]  /*1e30*/  UISETP.NE.AND UP0, UPT, UR5, 0x1, UPT ;  /* 0x000000010500788c */ /* 0x000fd2000bf05270 */
[----:B------:R-:W-:Y:S05]  /*1e40*/  BRA.U !UP0, `(.L_x_27) ;  /* 0x0000000508307547 */ /* 0x000fea000b800000 */
[----:B------:R-:W5:Y:S01]  /*1e50*/  LDCU UR5, c[0x0][0x3a8] ;  /* 0x00007500ff0577ac */ /* 0x000f620008000800 */
[----:B0-----:R-:W-:-:S05]  /*1e60*/  VIADD R6, R2, 0xffffffff ;  /* 0xffffffff02067836 */ /* 0x001fca0000000000 */
[----:B-----5:R-:W-:-:S13]  /*1e70*/  ISETP.NE.AND P0, PT, R6, UR5, PT ;  /* 0x0000000506007c0c */ /* 0x020fda000bf05270 */
[----:B------:R-:W-:Y:S05]  /*1e80*/  @!P0 BRA `(.L_x_28) ;  /* 0x0000000000848947 */ /* 0x000fea0003800000 */
[----:B------:R-:W0:Y:S02]  /*1e90*/  LDC.64 R10, c[0x0][0x3a0] ;  /* 0x0000e800ff0a7b82 */ /* 0x000e240000000a00 */
[----:B0-----:R-:W-:-:S06]  /*1ea0*/  IMAD.WIDE.U32 R10, R6, 0x4, R10 ;  /* 0x00000004060a7825 */ /* 0x001fcc00078e000a */
[----:B------:R-:W2:Y:S01]  /*1eb0*/  LDG.E R10, desc[UR8][R10.64] ;  /* 0x000000080a0a7981 */ /* 0x000ea2000c1e1900 */
[----:B------:R-:W-:Y:S02]  /*1ec0*/  IABS R18, R3 ;  /* 0x0000000300127213 */ /* 0x000fe40000000000 */
        /* <DEDUP_REMOVED lines=29> */
.L_x_28:
[----:B------:R0:W-:Y:S02]  /*20a0*/  STL [R4], RZ ;  /* 0x000000ff04007387 */ /* 0x0001e40000100800 */
.L_x_29:
        /* <DEDUP_REMOVED lines=36> */
.L_x_30:
[----:B------:R0:W-:Y:S01]  /*22f0*/  STL [R4], RZ ;  /* 0x000000ff04007387 */ /* 0x0001e20000100800 */
[----:B------:R-:W0:Y:S02]  /*2300*/  LDC R2, c[0x0][0x3a8] ;  /* 0x0000ea00ff027b82 */ /* 0x000e240000000800 */
.L_x_27:
[----:B------:R-:W-:-:S04]  /*2310*/  ULOP3.LUT UR4, UR4, 0x1, URZ, 0xc0, !UPT ;  /* 0x0000000104047892 */ /* 0x000fc8000f8ec0ff */
[----:B------:R-:W-:-:S09]  /*2320*/  UISETP.NE.U32.AND UP0, UPT, UR4, 0x1, UPT ;  /* 0x000000010400788c */ /* 0x000fd2000bf05070 */
[----:B------:R-:W-:Y:S05]  /*2330*/  BRA.U UP0, `(.L_x_18) ;  /* 0x0000000100847547 */ /* 0x000fea000b800000 */
[----:B------:R-:W5:Y:S01]  /*2340*/  LDCU UR4, c[0x0][0x3a8] ;  /* 0x00007500ff0477ac */ /* 0x000f620008000800 */
[----:B0-----:R-:W-:-:S05]  /*2350*/  VIADD R2, R2, 0xffffffff ;  /* 0xffffffff02027836 */ /* 0x001fca0000000000 */
[----:B-----5:R-:W-:-:S13]  /*2360*/  ISETP.NE.AND P0, PT, R2, UR4, PT ;  /* 0x0000000402007c0c */ /* 0x020fda000bf05270 */
[----:B------:R-:W-:Y:S05]  /*2370*/  @!P0 BRA `(.L_x_31) ;  /* 0x0000000000708947 */ /* 0x000fea0003800000 */
[----:B-1-34-:R-:W0:Y:S02]  /*2380*/  LDC.64 R4, c[0x0][0x3a0] ;  /* 0x0000e800ff047b82 */ /* 0x01ae240000000a00 */
[----:B0-----:R-:W-:-:S05]  /*2390*/  IMAD.WIDE.U32 R4, R2, 0x4, R4 ;  /* 0x0000000402047825 */ /* 0x001fca00078e0004 */
[----:B------:R0:W3:Y:S01]  /*23a0*/  LDG.E R11, desc[UR8][R4.64] ;  /* 0x00000008040b7981 */ /* 0x0000e2000c1e1900 */
[----:B------:R-:W-:Y:S01]  /*23b0*/  ISETP.GE.AND P2, PT, R3, RZ, PT ;  /* 0x000000ff0300720c */ /* 0x000fe20003f46270 */
[----:B------:R-:W-:Y:S01]  /*23c0*/  IMAD R2, R2, 0x4, R1 ;  /* 0x0000000402027824 */ /* 0x000fe200078e0201 */
[----:B0-----:R-:W-:Y:S02]  /*23d0*/  IABS R4, R3 ;  /* 0x0000000300047213 */ /* 0x001fe40000000000 */
[-C--:B---3--:R-:W-:Y:S02]  /*23e0*/  IABS R10, R11.reuse ;  /* 0x0000000b000a7213 */ /* 0x088fe40000000000 */
[----:B------:R-:W-:Y:S02]  /*23f0*/  IABS R5, R11 ;  /* 0x0000000b00057213 */ /* 0x000fe40000000000 */
[----:B------:R-:W0:Y:S03]  /*2400*/  I2F.RP R8, R10 ;  /* 0x0000000a00087306 */ /* 0x000e260000209400 */
[----:B------:R-:W-:-:S05]  /*2410*/  IMAD.MOV R5, RZ, RZ, -R5 ;  /* 0x000000ffff057224 */ /* 0x000fca00078e0a05 */
[----:B0-----:R-:W0:Y:S02]  /*2420*/  MUFU.RCP R8, R8 ;  /* 0x0000000800087308 */ /* 0x001e240000001000 */
[----:B0-----:R-:W-:-:S06]  /*2430*/  IADD3 R6, PT, PT, R8, 0xffffffe, RZ ;  /* 0x0ffffffe08067810 */ /* 0x001fcc0007ffe0ff */
[----:B------:R0:W1:Y:S02]  /*2440*/  F2I.FTZ.U32.TRUNC.NTZ R7, R6 ;  /* 0x0000000600077305 */ /* 0x000064000021f000 */
[----:B0-----:R-:W-:Y:S02]  /*2450*/  HFMA2 R6, -RZ, RZ, 0, 0 ;  /* 0x00000000ff067431 */ /* 0x001fe400000001ff */
[----:B-1----:R-:W-:-:S04]  /*2460*/  IMAD.MOV R9, RZ, RZ, -R7 ;  /* 0x000000ffff097224 */ /* 0x002fc800078e0a07 */
[----:B------:R-:W-:-:S04]  /*2470*/  IMAD R9, R9, R10, RZ ;  /* 0x0000000a09097224 */ /* 0x000fc800078e02ff */
[----:B------:R-:W-:-:S06]  /*2480*/  IMAD.HI.U32 R7, R7, R9, R6 ;  /* 0x0000000907077227 */ /* 0x000fcc00078e0006 */
[----:B------:R-:W-:-:S04]  /*2490*/  IMAD.HI.U32 R7, R7, R4, RZ ;  /* 0x0000000407077227 */ /* 0x000fc800078e00ff */
[----:B------:R-:W-:-:S05]  /*24a0*/  IMAD R7, R7, R5, R4 ;  /* 0x0000000507077224 */ /* 0x000fca00078e0204 */
[----:B------:R-:W-:-:S13]  /*24b0*/  ISETP.GT.U32.AND P0, PT, R10, R7, PT ;  /* 0x000000070a00720c */ /* 0x000fda0003f04070 */
[----:B------:R-:W-:Y:S02]  /*24c0*/  @!P0 IADD3 R7, PT, PT, R7, -R10, RZ ;  /* 0x8000000a07078210 */ /* 0x000fe40007ffe0ff */
[----:B------:R-:W-:Y:S02]  /*24d0*/  ISETP.NE.AND P0, PT, R11, RZ, PT ;  /* 0x000000ff0b00720c */ /* 0x000fe40003f05270 */
[----:B------:R-:W-:-:S13]  /*24e0*/  ISETP.GT.U32.AND P1, PT, R10, R7, PT ;  /* 0x000000070a00720c */ /* 0x000fda0003f24070 */
[----:B------:R-:W-:-:S05]  /*24f0*/  @!P1 IMAD.IADD R7, R7, 0x1, -R10 ;  /* 0x0000000107079824 */ /* 0x000fca00078e0a0a */
[----:B------:R-:W-:Y:S02]  /*2500*/  @!P2 IADD3 R7, PT, PT, -R7, RZ, RZ ;  /* 0x000000ff0707a210 */ /* 0x000fe40007ffe1ff */
[----:B------:R-:W-:-:S05]  /*2510*/  @!P0 LOP3.LUT R7, RZ, R11, RZ, 0x33, !PT ;  /* 0x0000000bff078212 */ /* 0x000fca00078e33ff */
[----:B------:R0:W-:Y:S01]  /*2520*/  STL [R2], R7 ;  /* 0x0000000702007387 */ /* 0x0001e20000100800 */
[----:B------:R-:W-:Y:S05]  /*2530*/  BRA `(.L_x_18) ;  /* 0x0000000000047947 */ /* 0x000fea0003800000 */
.L_x_31:
[----:B------:R0:W-:Y:S02]  /*2540*/  STL [R4], RZ ;  /* 0x000000ff04007387 */ /* 0x0001e40000100800 */
.L_x_18:
[----:B------:R-:W5:Y:S01]  /*2550*/  LDC R3, c[0x0][0x3b4] ;  /* 0x0000ed00ff037b82 */ /* 0x000f620000000800 */
[----:B0-----:R-:W-:Y:S01]  /*2560*/  MOV R2, RZ ;  /* 0x000000ff00027202 */ /* 0x001fe20000000f00 */
[----:B------:R-:W-:Y:S01]  /*2570*/  IMAD.MOV.U32 R16, RZ, RZ, RZ ;  /* 0x000000ffff107224 */ /* 0x000fe200078e00ff */
[C---:B-----5:R-:W-:Y:S02]  /*2580*/  ISETP.GE.U32.AND P1, PT, R3.reuse, 0x10, PT ;  /* 0x000000100300780c */ /* 0x060fe40003f26070 */
[----:B------:R-:W-:-:S04]  /*2590*/  LOP3.LUT R10, R3, 0xf, RZ, 0xc0, !PT ;  /* 0x0000000f030a7812 */ /* 0x000fc800078ec0ff */
[----:B------:R-:W-:-:S07]  /*25a0*/  ISETP.NE.AND P0, PT, R10, RZ, PT ;  /* 0x000000ff0a00720c */ /* 0x000fce0003f05270 */
[----:B------:R-:W-:Y:S06]  /*25b0*/  @!P1 BRA `(.L_x_32) ;  /* 0x0000000400909947 */ /* 0x000fec0003800000 */
[----:B------:R-:W0:Y:S01]  /*25c0*/  LDCU.64 UR4, c[0x0][0x390] ;  /* 0x00007200ff0477ac */ /* 0x000e220008000a00 */
[----:B--2---:R-:W2:Y:S01]  /*25d0*/  LDC R14, c[0x0][0x3a8] ;  /* 0x0000ea00ff0e7b82 */ /* 0x004ea20000000800 */
[----:B------:R-:W-:Y:S01]  /*25e0*/  LOP3.LUT R2, R3, 0x7ffffff0, RZ, 0xc0, !PT ;  /* 0x7ffffff003027812 */ /* 0x000fe200078ec0ff */
[----:B------:R-:W-:Y:S01]  /*25f0*/  IMAD.MOV.U32 R16, RZ, RZ, RZ ;  /* 0x000000ffff107224 */ /* 0x000fe200078e00ff */
[----:B------:R-:W5:Y:S01]  /*2600*/  LDCU UR7, c[0x0][0x3a8] ;  /* 0x00007500ff0777ac */ /* 0x000f620008000800 */
[----:B------:R-:W-:Y:S01]  /*2610*/  IADD3 R3, PT, PT, R1, 0x20, RZ ;  /* 0x0000002001037810 */ /* 0x000fe20007ffe0ff */
[----:B0-----:R-:W-:-:S04]  /*2620*/  UIADD3 UR4, UP0, UPT, UR4, 0x20, URZ ;  /* 0x0000002004047890 */ /* 0x001fc8000ff1e0ff */
[----:B------:R-:W-:Y:S02]  /*2630*/  UIADD3.X UR6, UPT, UPT, URZ, UR5, URZ, UP0, !UPT ;  /* 0x00000005ff067290 */ /* 0x000fe400087fe4ff */
[----:B------:R-:W-:Y:S01]  /*2640*/  MOV R6, UR4 ;  /* 0x0000000400067c02 */ /* 0x000fe20008000f00 */
[----:B-----5:R-:W-:Y:S01]  /*2650*/  UIADD3 UR5, UPT, UPT, -UR7, URZ, URZ ;  /* 0x000000ff07057290 */ /* 0x020fe2000fffe1ff */
[----:B------:R-:W-:Y:S02]  /*2660*/  UMOV UR4, URZ ;  /* 0x000000ff00047c82 */ /* 0x000fe40008000000 */
[----:B------:R-:W-:-:S09]  /*2670*/  IMAD.U32 R7, RZ, RZ, UR6 ;  /* 0x00000006ff077e24 */ /* 0x000fd2000f8e00ff */
.L_x_33:
[----:B------:R-:W-:Y:S01]  /*2680*/  UIADD3 UR6, UPT, UPT, UR4, 0x1, URZ ;  /* 0x0000000104067890 */ /* 0x000fe2000fffe0ff */
[----:B------:R-:W-:Y:S01]  /*2690*/  ISETP.NE.AND P4, PT, RZ, UR5, PT ;  /* 0x00000005ff007c0c */ /* 0x000fe2000bf85270 */
[----:B------:R-:W-:Y:S01]  /*26a0*/  UIADD3 UR7, UPT, UPT, UR4, 0x2, URZ ;  /* 0x0000000204077890 */ /* 0x000fe2000fffe0ff */
[----:B-1-34-:R-:W-:Y:S01]  /*26b0*/  MOV R4, R6 ;  /* 0x0000000600047202 */ /* 0x01afe20000000f00 */
[----:B------:R-:W-:Y:S02]  /*26c0*/  IMAD.MOV.U32 R5, RZ, RZ, R7 ;  /* 0x000000ffff057224 */ /* 0x000fe400078e0007 */
[C---:B--2---:R-:W-:Y:S01]  /*26d0*/  ISETP.NE.AND P2, PT, R14.reuse, UR6, PT ;  /* 0x000000060e007c0c */ /* 0x044fe2000bf45270 */
[----:B------:R-:W-:Y:S01]  /*26e0*/  UIADD3 UR6, UPT, UPT, UR4, 0x3, URZ ;  /* 0x0000000304067890 */ /* 0x000fe2000fffe0ff */
[----:B------:R-:W-:-:S06]  /*26f0*/  ISETP.NE.AND P3, PT, R14, UR7, PT ;  /* 0x000000070e007c0c */ /* 0x000fcc000bf65270 */
[----:B------:R-:W2:Y:S04]  /*2700*/  @P4 LDL R7, [R3+-0x20] ;  /* 0xffffe00003074983 */ /* 0x000ea80000100800 */
[----:B------:R-:W2:Y:S01]  /*2710*/  @P4 LDG.E R6, desc[UR8][R4.64+-0x20] ;  /* 0xffffe00804064981 */ /* 0x000ea2000c1e1900 */
[----:B------:R-:W-:-:S03]  /*2720*/  ISETP.NE.AND P1, PT, R14, UR6, PT ;  /* 0x000000060e007c0c */ /* 0x000fc6000bf25270 */
[----:B------:R-:W3:Y:S04]  /*2730*/  @P2 LDL R8, [R3+-0x1c] ;  /* 0xffffe40003082983 */ /* 0x000ee80000100800 */
[----:B------:R-:W3:Y:S04]  /*2740*/  @P2 LDG.E R9, desc[UR8][R4.64+-0x1c] ;  /* 0xffffe40804092981 */ /* 0x000ee8000c1e1900 */
[----:B------:R-:W4:Y:S04]  /*2750*/  @P3 LDL R15, [R3+-0x18] ;  /* 0xffffe800030f3983 */ /* 0x000f280000100800 */
[----:B------:R-:W4:Y:S04]  /*2760*/  @P3 LDG.E R11, desc[UR8][R4.64+-0x18] ;  /* 0xffffe808040b3981 */ /* 0x000f28000c1e1900 */
[----:B------:R-:W5:Y:S04]  /*2770*/  @P1 LDL R17, [R3+-0x14] ;  /* 0xffffec0003111983 */ /* 0x000f680000100800 */
[----:B------:R-:W5:Y:S01]  /*2780*/  @P1 LDG.E R13, desc[UR8][R4.64+-0x14] ;  /* 0xffffec08040d1981 */ /* 0x000f62000c1e1900 */
[----:B------:R-:W-:-:S02]  /*2790*/  UIADD3 UR6, UPT, UPT, UR4, 0x4, URZ ;  /* 0x0000000404067890 */ /* 0x000fc4000fffe0ff */
[----:B------:R-:W-:-:S04]  /*27a0*/  UIADD3 UR7, UPT, UPT, UR4, 0x5, URZ ;  /* 0x0000000504077890 */ /* 0x000fc8000fffe0ff */
[C---:B------:R-:W-:Y:S01]  /*27b0*/  ISETP.NE.AND P5, PT, R14.reuse, UR6, PT ;  /* 0x000000060e007c0c */ /* 0x040fe2000bfa5270 */
[----:B------:R-:W-:Y:S01]  /*27c0*/  UIADD3 UR6, UPT, UPT, UR4, 0x6, URZ ;  /* 0x0000000604067890 */ /* 0x000fe2000fffe0ff */
[----:B------:R-:W-:Y:S01]  /*27d0*/  ISETP.NE.AND P6, PT, R14, UR7, PT ;  /* 0x000000070e007c0c */ /* 0x000fe2000bfc5270 */
[----:B------:R-:W-:-:S12]  /*27e0*/  UIADD3 UR7, UPT, UPT, UR4, 0x7, URZ ;  /* 0x0000000704077890 */ /* 0x000fd8000fffe0ff */
[----:B------:R-:W5:Y:S01]  /*27f0*/  @P6 LDL R18, [R3+-0xc] ;  /* 0xfffff40003126983 */ /* 0x000f620000100800 */
[----:B--2---:R-:W-:Y:S01]  /*2800*/  @P4 IMAD R16, R7, R6, R16 ;  /* 0x0000000607104224 */ /* 0x004fe200078e0210 */
[C---:B------:R-:W-:Y:S01]  /*2810*/  ISETP.NE.AND P4, PT, R14.reuse, UR6, PT ;  /* 0x000000060e007c0c */ /* 0x040fe2000bf85270 */
[----:B------:R-:W-:Y:S01]  /*2820*/  UIADD3 UR6, UPT, UPT, UR4, 0x8, URZ ;  /* 0x0000000804067890 */ /* 0x000fe2000fffe0ff */
[----:B------:R-:W2:Y:S04]  /*2830*/  @P5 LDL R7, [R3+-0x10] ;  /* 0xfffff00003075983 */ /* 0x000ea80000100800 */
[----:B------:R-:W2:Y:S01]  /*2840*/  @P5 LDG.E R6, desc[UR8][R4.64+-0x10] ;  /* 0xfffff00804065981 */ /* 0x000ea2000c1e1900 */
[----:B---3--:R-:W-:Y:S01]  /*2850*/  @P2 IMAD R16, R9, R8, R16 ;  /* 0x0000000809102224 */ /* 0x008fe200078e0210 */
[----:B------:R-:W-:-:S02]  /*2860*/  ISETP.NE.AND P2, PT, R14, UR7, PT ;  /* 0x000000070e007c0c */ /* 0x000fc4000bf45270 */
[----:B------:R-:W3:Y:S04]  /*2870*/  @P6 LDG.E R9, desc[UR8][R4.64+-0xc] ;  /* 0xfffff40804096981 */ /* 0x000ee8000c1e1900 */
[----:B------:R-:W3:Y:S01]  /*2880*/  @P4 LDL R19, [R3+-0x8] ;  /* 0xfffff80003134983 */ /* 0x000ee20000100800 */
[----:B----4-:R-:W-:Y:S01]  /*2890*/  @P3 IMAD R16, R11, R15, R16 ;  /* 0x0000000f0b103224 */ /* 0x010fe200078e0210 */
[----:B------:R-:W-:Y:S01]  /*28a0*/  ISETP.NE.AND P3, PT, R14, UR6, PT ;  /* 0x000000060e007c0c */ /* 0x000fe2000bf65270 */
[----:B------:R-:W-:Y:S01]  /*28b0*/  UIADD3 UR6, UPT, UPT, UR4, 0x9, URZ ;  /* 0x0000000904067890 */ /* 0x000fe2000fffe0ff */
[----:B------:R-:W4:Y:S04]  /*28c0*/  @P4 LDG.E R11, desc[UR8][R4.64+-0x8] ;  /* 0xfffff808040b4981 */ /* 0x000f28000c1e1900 */
[----:B------:R-:W4:Y:S01]  /*28d0*/  @P2 LDL R20, [R3+-0x4] ;  /* 0xfffffc0003142983 */ /* 0x000f220000100800 */
[----:B-----5:R-:W-:-:S03]  /*28e0*/  @P1 IMAD R16, R13, R17, R16 ;  /* 0x000000110d101224 */ /* 0x020fc600078e0210 */
[----:B------:R-:W5:Y:S01]  /*28f0*/  @P2 LDG.E R15, desc[UR8][R4.64+-0x4] ;  /* 0xfffffc08040f2981 */ /* 0x000f62000c1e1900 */
[----:B------:R-:W-:-:S03]  /*2900*/  ISETP.NE.AND P1, PT, R14, UR6, PT ;  /* 0x000000060e007c0c */ /* 0x000fc6000bf25270 */
[----:B------:R-:W5:Y:S04]  /*2910*/  @P3 LDL R13, [R3] ;  /* 0x00000000030d3983 */ /* 0x000f680000100800 */
[----:B------:R-:W5:Y:S06]  /*2920*/  @P3 LDG.E R8, desc[UR8][R4.64] ;  /* 0x0000000804083981 */ /* 0x000f6c000c1e1900 */
[----:B------:R-:W5:Y:S04]  /*2930*/  @P1 LDL R21, [R3+0x4] ;  /* 0x0000040003151983 */ /* 0x000f680000100800 */
[----:B------:R-:W5:Y:S01]  /*2940*/  @P1 LDG.E R17, desc[UR8][R4.64+0x4] ;  /* 0x0000040804111981 */ /* 0x000f62000c1e1900 */
[----:B------:R-:W-:-:S02]  /*2950*/  UIADD3 UR6, UPT, UPT, UR4, 0xa, URZ ;  /* 0x0000000a04067890 */ /* 0x000fc4000fffe0ff */
[----:B------:R-:W-:Y:S01]  /*2960*/  UIADD3 UR7, UPT, UPT, UR4, 0xb, URZ ;  /* 0x0000000b04077890 */ /* 0x000fe2000fffe0ff */
[----:B--2---:R-:W-:-:S03]  /*2970*/  @P5 IMAD R16, R7, R6, R16 ;  /* 0x0000000607105224 */ /* 0x004fc600078e0210 */
[----:B------:R-:W-:Y:S01]  /*2980*/  ISETP.NE.AND P5, PT, R14, UR6, PT ;  /* 0x000000060e007c0c */ /* 0x000fe2000bfa5270 */
[----:B---3--:R-:W-:Y:S01]  /*2990*/  @P6 IMAD R16, R9, R18, R16 ;  /* 0x0000001209106224 */ /* 0x008fe200078e0210 */
[----:B------:R-:W-:-:S03]  /*29a0*/  UIADD3 UR6, UPT, UPT, UR4, 0xc, URZ ;  /* 0x0000000c04067890 */ /* 0x000fc6000fffe0ff */
[----:B----4-:R-:W-:Y:S01]  /*29b0*/  @P4 IMAD R16, R11, R19, R16 ;  /* 0x000000130b104224 */ /* 0x010fe200078e0210 */
[----:B------:R-:W-:Y:S01]  /*29c0*/  ISETP.NE.AND P4, PT, R14, UR7, PT ;  /* 0x000000070e007c0c */ /* 0x000fe2000bf85270 */
[----:B------:R-:W-:-:S06]  /*29d0*/  UIADD3 UR7, UPT, UPT, UR4, 0xd, URZ ;  /* 0x0000000d04077890 */ /* 0x000fcc000fffe0ff */
[----:B------:R-:W2:Y:S01]  /*29e0*/  @P5 LDG.E R7, desc[UR8][R4.64+0x8] ;  /* 0x0000080804075981 */ /* 0x000ea2000c1e1900 */
[----:B-----5:R-:W-:Y:S01]  /*29f0*/  @P2 IMAD R16, R15, R20, R16 ;  /* 0x000000140f102224 */ /* 0x020fe200078e0210 */
[C---:B------:R-:W-:Y:S01]  /*2a00*/  ISETP.NE.AND P2, PT, R14.reuse, UR6, PT ;  /* 0x000000060e007c0c */ /* 0x040fe2000bf45270 */
[----:B------:R-:W-:Y:S01]  /*2a10*/  UIADD3 UR6, UPT, UPT, UR4, 0xe, URZ ;  /* 0x0000000e04067890 */ /* 0x000fe2000fffe0ff */
[----:B------:R-:W-:Y:S02]  /*2a20*/  ISETP.NE.AND P6, PT, R14, UR7, PT ;  /* 0x000000070e007c0c */ /* 0x000fe4000bfc5270 */
[----:B------:R-:W3:Y:S01]  /*2a30*/  @P4 LDL R18, [R3+0xc] ;  /* 0x00000c0003124983 */ /* 0x000ee20000100800 */
[----:B------:R-:W-:-:S03]  /*2a40*/  @P3 IMAD R16, R13, R8, R16 ;  /* 0x000000080d103224 */ /* 0x000fc600078e0210 */
[----:B------:R-:W2:Y:S01]  /*2a50*/  @P5 LDL R8, [R3+0x8] ;  /* 0x0000080003085983 */ /* 0x000ea20000100800 */
[----:B------:R-:W-:Y:S01]  /*2a60*/  UIADD3 UR7, UPT, UPT, UR4, 0xf, URZ ;  /* 0x0000000f04077890 */ /* 0x000fe2000fffe0ff */
[----:B------:R-:W-:Y:S02]  /*2a70*/  ISETP.NE.AND P3, PT, R14, UR6, PT ;  /* 0x000000060e007c0c */ /* 0x000fe4000bf65270 */
[----:B------:R-:W3:Y:S04]  /*2a80*/  @P4 LDG.E R9, desc[UR8][R4.64+0xc] ;  /* 0x00000c0804094981 */ /* 0x000ee8000c1e1900 */
[----:B------:R-:W4:Y:S01]  /*2a90*/  @P2 LDL R11, [R3+0x10] ;  /* 0x00001000030b2983 */ /* 0x000f220000100800 */
[----:B------:R-:W-:-:S03]  /*2aa0*/  @P1 IMAD R16, R17, R21, R16 ;  /* 0x0000001511101224 */ /* 0x000fc600078e0210 */
[----:B------:R-:W4:Y:S01]  /*2ab0*/  @P2 LDG.E R6, desc[UR8][R4.64+0x10] ;  /* 0x0000100804062981 */ /* 0x000f22000c1e1900 */
[----:B------:R-:W-:-:S03]  /*2ac0*/  ISETP.NE.AND P1, PT, R14, UR7, PT ;  /* 0x000000070e007c0c */ /* 0x000fc6000bf25270 */
[----:B------:R-:W5:Y:S04]  /*2ad0*/  @P6 LDL R19, [R3+0x14] ;  /* 0x0000140003136983 */ /* 0x000f680000100800 */
[----:B------:R-:W5:Y:S04]  /*2ae0*/  @P6 LDG.E R13, desc[UR8][R4.64+0x14] ;  /* 0x00001408040d6981 */ /* 0x000f68000c1e1900 */
[----:B------:R-:W5:Y:S04]  /*2af0*/  @P3 LDL R20, [R3+0x18] ;  /* 0x0000180003143983 */ /* 0x000f680000100800 */
[----:B------:R-:W5:Y:S04]  /*2b00*/  @P3 LDG.E R15, desc[UR8][R4.64+0x18] ;  /* 0x00001808040f3981 */ /* 0x000f68000c1e1900 */
[----:B------:R0:W5:Y:S04]  /*2b10*/  @P1 LDL R21, [R3+0x1c] ;  /* 0x00001c0003151983 */ /* 0x0001680000100800 */
[----:B------:R-:W5:Y:S01]  /*2b20*/  @P1 LDG.E R17, desc[UR8][R4.64+0x1c] ;  /* 0x00001c0804111981 */ /* 0x000f62000c1e1900 */
[----:B------:R-:W-:-:S02]  /*2b30*/  UIADD3 UR4, UPT, UPT, UR4, 0x10, URZ ;  /* 0x0000001004047890 */ /* 0x000fc4000fffe0ff */
[----:B------:R-:W-:Y:S01]  /*2b40*/  UIADD3 UR5, UPT, UPT, UR5, 0x10, URZ ;  /* 0x0000001005057890 */ /* 0x000fe2000fffe0ff */
[----:B0-----:R-:W-:Y:S02]  /*2b50*/  VIADD R3, R3, 0x40 ;  /* 0x0000004003037836 */ /* 0x001fe40000000000 */
[----:B--2---:R-:W-:-:S04]  /*2b60*/  @P5 IMAD R16, R7, R8, R16 ;  /* 0x0000000807105224 */ /* 0x004fc800078e0210 */
[----:B---3--:R-:W-:-:S04]  /*2b70*/  @P4 IMAD R16, R9, R18, R16 ;  /* 0x0000001209104224 */ /* 0x008fc800078e0210 */
[----:B----4-:R-:W-:Y:S01]  /*2b80*/  @P2 IMAD R16, R11, R6, R16 ;  /* 0x000000060b102224 */ /* 0x010fe200078e0210 */
[----:B------:R-:W-:-:S03]  /*2b90*/  ISETP.NE.AND P2, PT, R2, UR4, PT ;  /* 0x0000000402007c0c */ /* 0x000fc6000bf45270 */
[----:B-----5:R-:W-:-:S04]  /*2ba0*/  @P6 IMAD R16, R13, R19, R16 ;  /* 0x000000130d106224 */ /* 0x020fc800078e0210 */
[----:B------:R-:W-:Y:S01]  /*2bb0*/  @P3 IMAD R16, R15, R20, R16 ;  /* 0x000000140f103224 */ /* 0x000fe200078e0210 */
[----:B------:R-:W-:-:S04]  /*2bc0*/  IADD3 R6, P3, PT, R4, 0x40, RZ ;  /* 0x0000004004067810 */ /* 0x000fc80007f7e0ff */
[----:B------:R-:W-:Y:S01]  /*2bd0*/  IADD3.X R7, PT, PT, RZ, R5, RZ, P3, !PT ;  /* 0x00000005ff077210 */ /* 0x000fe20001ffe4ff */
[----:B------:R-:W-:Y:S01]  /*2be0*/  @P1 IMAD R16, R17, R21, R16 ;  /* 0x0000001511101224 */ /* 0x000fe200078e0210 */
[----:B------:R-:W-:Y:S07]  /*2bf0*/  @P2 BRA `(.L_x_33) ;  /* 0xfffffff800a02947 */ /* 0x000fee000383ffff */
.L_x_32:
[----:B------:R-:W-:Y:S05]  /*2c00*/  @!P0 BRA `(.L_x_0) ;  /* 0x0000000400b08947 */ /* 0x000fea0003800000 */
[----:B------:R-:W-:Y:S02]  /*2c10*/  ISETP.GE.U32.AND P1, PT, R10, 0x8, PT ;  /* 0x000000080a00780c */ /* 0x000fe40003f26070 */
[----:B------:R-:W-:-:S11]  /*2c20*/  ISETP.NE.AND P0, PT, R12, RZ, PT ;  /* 0x000000ff0c00720c */ /* 0x000fd60003f05270 */
[----:B------:R-:W-:Y:S05]  /*2c30*/  @!P1 BRA `(.L_x_34) ;  /* 0x0000000000b09947 */ /* 0x000fea0003800000 */
[----:B------:R-:W0:Y:S01]  /*2c40*/  LDCU UR4, c[0x0][0x3a8] ;  /* 0x00007500ff0477ac */ /* 0x000e220008000800 */
[----:B-1-34-:R-:W1:Y:S01]  /*2c50*/  LDC.64 R4, c[0x0][0x390] ;  /* 0x0000e400ff047b82 */ /* 0x01ae620000000a00 */
[C---:B------:R-:W-:Y:S02]  /*2c60*/  IADD3 R3, PT, PT, R2.reuse, 0x1, RZ ;  /* 0x0000000102037810 */ /* 0x040fe40007ffe0ff */
[C---:B0-----:R-:W-:Y:S02]  /*2c70*/  ISETP.NE.AND P6, PT, R2.reuse, UR4, PT ;  /* 0x0000000402007c0c */ /* 0x041fe4000bfc5270 */
[----:B------:R-:W-:Y:S01]  /*2c80*/  ISETP.NE.AND P1, PT, R3, UR4, PT ;  /* 0x0000000403007c0c */ /* 0x000fe2000bf25270 */
[C---:B------:R-:W-:Y:S02]  /*2c90*/  IMAD R3, R2.reuse, 0x4, R1 ;  /* 0x0000000402037824 */ /* 0x040fe400078e0201 */
[----:B-1----:R-:W-:-:S08]  /*2ca0*/  IMAD.WIDE.U32 R4, R2, 0x4, R4 ;  /* 0x0000000402047825 */ /* 0x002fd000078e0004 */
[----:B------:R-:W3:Y:S04]  /*2cb0*/  @P6 LDL R7, [R3] ;  /* 0x0000000003076983 */ /* 0x000ee80000100800 */
[----:B------:R-:W3:Y:S04]  /*2cc0*/  @P6 LDG.E R6, desc[UR8][R4.64] ;  /* 0x0000000804066981 */ /* 0x000ee8000c1e1900 */
[----:B------:R-:W4:Y:S04]  /*2cd0*/  @P1 LDL R13, [R3+0x4] ;  /* 0x00000400030d1983 */ /* 0x000f280000100800 */
[----:B------:R-:W4:Y:S01]  /*2ce0*/  @P1 LDG.E R9, desc[UR8][R4.64+0x4] ;  /* 0x0000040804091981 */ /* 0x000f22000c1e1900 */
[C---:B------:R-:W-:Y:S01]  /*2cf0*/  IADD3 R8, PT, PT, R2.reuse, 0x2, RZ ;  /* 0x0000000202087810 */ /* 0x040fe20007ffe0ff */
[----:B------:R-:W-:-:S03]  /*2d00*/  VIADD R10, R2, 0x3 ;  /* 0x00000003020a7836 */ /* 0x000fc60000000000 */
[----:B------:R-:W-:Y:S02]  /*2d10*/  ISETP.NE.AND P2, PT, R8, UR4, PT ;  /* 0x0000000408007c0c */ /* 0x000fe4000bf45270 */
[----:B------:R-:W-:Y:S01]  /*2d20*/  ISETP.NE.AND P3, PT, R10, UR4, PT ;  /* 0x000000040a007c0c */ /* 0x000fe2000bf65270 */
[C---:B------:R-:W-:Y:S01]  /*2d30*/  VIADD R10, R2.reuse, 0x5 ;  /* 0x00000005020a7836 */ /* 0x040fe20000000000 */
[----:B------:R-:W-:-:S04]  /*2d40*/  IADD3 R8, PT, PT, R2, 0x4, RZ ;  /* 0x0000000402087810 */ /* 0x000fc80007ffe0ff */
[----:B------:R-:W-:Y:S02]  /*2d50*/  ISETP.NE.AND P4, PT, R8, UR4, PT ;  /* 0x0000000408007c0c */ /* 0x000fe4000bf85270 */
[----:B------:R-:W-:Y:S02]  /*2d60*/  IADD3 R8, PT, PT, R2, 0x6, RZ ;  /* 0x0000000602087810 */ /* 0x000fe40007ffe0ff */
[----:B------:R-:W-:Y:S02]  /*2d70*/  ISETP.NE.AND P5, PT, R10, UR4, PT ;  /* 0x000000040a007c0c */ /* 0x000fe4000bfa5270 */
[----:B------:R-:W5:Y:S04]  /*2d80*/  @P2 LDL R10, [R3+0x8] ;  /* 0x00000800030a2983 */ /* 0x000f680000100800 */
[----:B------:R-:W5:Y:S07]  /*2d90*/  @P3 LDG.E R11, desc[UR8][R4.64+0xc] ;  /* 0x00000c08040b3981 */ /* 0x000f6e000c1e1900 */
[----:B--2---:R-:W2:Y:S01]  /*2da0*/  @P5 LDL R14, [R3+0x14] ;  /* 0x00001400030e5983 */ /* 0x004ea20000100800 */
[----:B---3--:R-:W-:-:S03]  /*2db0*/  @P6 IMAD R16, R7, R6, R16 ;  /* 0x0000000607106224 */ /* 0x008fc600078e0210 */
[----:B------:R-:W5:Y:S01]  /*2dc0*/  @P2 LDG.E R7, desc[UR8][R4.64+0x8] ;  /* 0x0000080804072981 */ /* 0x000f62000c1e1900 */
[----:B------:R-:W-:Y:S01]  /*2dd0*/  VIADD R6, R2, 0x7 ;  /* 0x0000000702067836 */ /* 0x000fe20000000000 */
[----:B------:R-:W-:Y:S02]  /*2de0*/  ISETP.NE.AND P6, PT, R8, UR4, PT ;  /* 0x0000000408007c0c */ /* 0x000fe4000bfc5270 */
[----:B------:R-:W3:Y:S01]  /*2df0*/  @P3 LDL R8, [R3+0xc] ;  /* 0x00000c0003083983 */ /* 0x000ee20000100800 */
[----:B----4-:R-:W-:Y:S01]  /*2e00*/  @P1 IMAD R16, R9, R13, R16 ;  /* 0x0000000d09101224 */ /* 0x010fe200078e0210 */
[----:B------:R-:W-:Y:S02]  /*2e10*/  ISETP.NE.AND P1, PT, R6, UR4, PT ;  /* 0x0000000406007c0c */ /* 0x000fe4000bf25270 */
[----:B------:R-:W4:Y:S04]  /*2e20*/  @P4 LDL R9, [R3+0x10] ;  /* 0x0000100003094983 */ /* 0x000f280000100800 */
[----:B------:R-:W4:Y:S04]  /*2e30*/  @P4 LDG.E R6, desc[UR8][R4.64+0x10] ;  /* 0x0000100804064981 */ /* 0x000f28000c1e1900 */
[----:B------:R-:W2:Y:S04]  /*2e40*/  @P5 LDG.E R13, desc[UR8][R4.64+0x14] ;  /* 0x00001408040d5981 */ /* 0x000ea8000c1e1900 */
[----:B------:R-:W2:Y:S04]  /*2e50*/  @P6 LDL R18, [R3+0x18] ;  /* 0x0000180003126983 */ /* 0x000ea80000100800 */
[----:B------:R-:W2:Y:S04]  /*2e60*/  @P6 LDG.E R15, desc[UR8][R4.64+0x18] ;  /* 0x00001808040f6981 */ /* 0x000ea8000c1e1900 */
[----:B------:R-:W2:Y:S04]  /*2e70*/  @P1 LDG.E R17, desc[UR8][R4.64+0x1c] ;  /* 0x00001c0804111981 */ /* 0x000ea8000c1e1900 */
[----:B------:R-:W2:Y:S01]  /*2e80*/  @P1 LDL R19, [R3+0x1c] ;  /* 0x00001c0003131983 */ /* 0x000ea20000100800 */
[----:B------:R-:W-:Y:S01]  /*2e90*/  IADD3 R2, PT, PT, R2, 0x8, RZ ;  /* 0x0000000802027810 */ /* 0x000fe20007ffe0ff */
[----:B-----5:R-:W-:-:S04]  /*2ea0*/  @P2 IMAD R16, R7, R10, R16 ;  /* 0x0000000a07102224 */ /* 0x020fc800078e0210 */
[----:B---3--:R-:W-:-:S04]  /*2eb0*/  @P3 IMAD R16, R11, R8, R16 ;  /* 0x000000080b103224 */ /* 0x008fc800078e0210 */
[----:B----4-:R-:W-:-:S04]  /*2ec0*/  @P4 IMAD R16, R9, R6, R16 ;  /* 0x0000000609104224 */ /* 0x010fc800078e0210 */
[----:B--2---:R-:W-:-:S04]  /*2ed0*/  @P5 IMAD R16, R13, R14, R16 ;  /* 0x0000000e0d105224 */ /* 0x004fc800078e0210 */
[----:B------:R-:W-:-:S04]  /*2ee0*/  @P6 IMAD R16, R15, R18, R16 ;  /* 0x000000120f106224 */ /* 0x000fc800078e0210 */
[----:B------:R-:W-:-:S07]  /*2ef0*/  @P1 IMAD R16, R17, R19, R16 ;  /* 0x0000001311101224 */ /* 0x000fce00078e0210 */
.L_x_34:
[----:B------:R-:W-:Y:S05]  /*2f00*/  @!P0 BRA `(.L_x_0) ;  /* 0x0000000000f08947 */ /* 0x000fea0003800000 */
[----:B------:R-:W0:Y:S01]  /*2f10*/  LDCU UR4, c[0x0][0x3b4] ;  /* 0x00007680ff0477ac */ /* 0x000e220008000800 */
[----:B------:R-:W-:Y:S01]  /*2f20*/  ISETP.GE.U32.AND P0, PT, R12, 0x4, PT ;  /* 0x000000040c00780c */ /* 0x000fe20003f06070 */
[----:B0-----:R-:W-:-:S04]  /*2f30*/  ULOP3.LUT UR4, UR4, 0x3, URZ, 0xc0, !UPT ;  /* 0x0000000304047892 */ /* 0x001fc8000f8ec0ff */
[----:B------:R-:W-:-:S08]  /*2f40*/  UISETP.NE.AND UP0, UPT, UR4, URZ, UPT ;  /* 0x000000ff0400728c */ /* 0x000fd0000bf05270 */
[----:B------:R-:W-:Y:S05]  /*2f50*/  @!P0 BRA `(.L_x_35) ;  /* 0x0000000000848947 */ /* 0x000fea0003800000 */
[----:B------:R-:W0:Y:S01]  /*2f60*/  LDC R3, c[0x0][0x3a8] ;  /* 0x0000ea00ff037b82 */ /* 0x000e220000000800 */
[C---:B-1-34-:R-:W-:Y:S01]  /*2f70*/  VIADD R4, R2.reuse, 0x1 ;  /* 0x0000000102047836 */ /* 0x05afe20000000000 */
[C---:B------:R-:W-:Y:S02]  /*2f80*/  IADD3 R6, PT, PT, R2.reuse, 0x2, RZ ;  /* 0x0000000202067810 */ /* 0x040fe40007ffe0ff */
[-C--:B0-----:R-:W-:Y:S02]  /*2f90*/  ISETP.NE.AND P0, PT, R2, R3.reuse, PT ;  /* 0x000000030200720c */ /* 0x081fe40003f05270 */
[-C--:B------:R-:W-:Y:S01]  /*2fa0*/  ISETP.NE.AND P1, PT, R4, R3.reuse, PT ;  /* 0x000000030400720c */ /* 0x080fe20003f25270 */
[----:B------:R-:W-:Y:S01]  /*2fb0*/  VIADD R4, R2, 0x3 ;  /* 0x0000000302047836 */ /* 0x000fe20000000000 */
[----:B------:R-:W-:-:S04]  /*2fc0*/  ISETP.NE.AND P2, PT, R6, R3, PT ;  /* 0x000000030600720c */ /* 0x000fc80003f45270 */
[----:B------:R-:W-:-:S05]  /*2fd0*/  ISETP.NE.AND P3, PT, R4, R3, PT ;  /* 0x000000030400720c */ /* 0x000fca0003f65270 */
[----:B------:R-:W0:Y:S01]  /*2fe0*/  @P0 LDC.64 R6, c[0x0][0x390] ;  /* 0x0000e400ff060b82 */ /* 0x000e220000000a00 */
[----:B------:R-:W-:-:S07]  /*2ff0*/  @P0 LEA R3, R2, R1, 0x2 ;  /* 0x0000000102030211 */ /* 0x000fce00078e10ff */
[----:B------:R-:W1:Y:S01]  /*3000*/  @P1 LDC.64 R8, c[0x0][0x390] ;  /* 0x0000e400ff081b82 */ /* 0x000e620000000a00 */
[C---:B------:R-:W-:Y:S01]  /*3010*/  @P1 IMAD R12, R2.reuse, 0x4, R1 ;  /* 0x00000004020c1824 */ /* 0x040fe200078e0201 */
[----:B------:R-:W3:Y:S06]  /*3020*/  @P0 LDL R3, [R3] ;  /* 0x0000000003030983 */ /* 0x000eec0000100800 */
[----:B------:R-:W4:Y:S01]  /*3030*/  @P2 LDC.64 R10, c[0x0][0x390] ;  /* 0x0000e400ff0a2b82 */ /* 0x000f220000000a00 */
[C---:B--2---:R-:W-:Y:S01]  /*3040*/  @P2 LEA R14, R2.reuse, R1, 0x2 ;  /* 0x00000001020e2211 */ /* 0x044fe200078e10ff */
[----:B------:R-:W2:Y:S06]  /*3050*/  @P1 LDL R12, [R12+0x4] ;  /* 0x000004000c0c1983 */ /* 0x000eac0000100800 */
[----:B------:R-:W5:Y:S01]  /*3060*/  @P3 LDC.64 R4, c[0x0][0x390] ;  /* 0x0000e400ff043b82 */ /* 0x000f620000000a00 */
[----:B0-----:R-:W-:-:S06]  /*3070*/  @P0 IMAD.WIDE.U32 R6, R2, 0x4, R6 ;  /* 0x0000000402060825 */ /* 0x001fcc00078e0006 */
[----:B------:R-:W3:Y:S01]  /*3080*/  @P0 LDG.E R6, desc[UR8][R6.64] ;  /* 0x0000000806060981 */ /* 0x000ee2000c1e1900 */
[----:B-1----:R-:W-:-:S04]  /*3090*/  @P1 IMAD.WIDE.U32 R8, R2, 0x4, R8 ;  /* 0x0000000402081825 */ /* 0x002fc800078e0008 */
[C---:B------:R-:W-:Y:S02]  /*30a0*/  @P3 IMAD R13, R2.reuse, 0x4, R1 ;  /* 0x00000004020d3824 */ /* 0x040fe400078e0201 */
[----:B------:R-:W2:Y:S01]  /*30b0*/  @P1 LDG.E R9, desc[UR8][R8.64+0x4] ;  /* 0x0000040808091981 */ /* 0x000ea2000c1e1900 */
[----:B----4-:R-:W-:-:S03]  /*30c0*/  @P2 IMAD.WIDE.U32 R10, R2, 0x4, R10 ;  /* 0x00000004020a2825 */ /* 0x010fc600078e000a */
[----:B------:R-:W4:Y:S04]  /*30d0*/  @P2 LDL R7, [R14+0x8] ;  /* 0x000008000e072983 */ /* 0x000f280000100800 */
[----:B------:R-:W4:Y:S01]  /*30e0*/  @P2 LDG.E R11, desc[UR8][R10.64+0x8] ;  /* 0x000008080a0b2981 */ /* 0x000f22000c1e1900 */
[----:B-----5:R-:W-:-:S03]  /*30f0*/  @P3 IMAD.WIDE.U32 R4, R2, 0x4, R4 ;  /* 0x0000000402043825 */ /* 0x020fc600078e0004 */
[----:B------:R-:W5:Y:S04]  /*3100*/  @P3 LDL R13, [R13+0xc] ;  /* 0x00000c000d0d3983 */ /* 0x000f680000100800 */
[----:B------:R-:W5:Y:S01]  /*3110*/  @P3 LDG.E R5, desc[UR8][R4.64+0xc] ;  /* 0x00000c0804053981 */ /* 0x000f62000c1e1900 */
[----:B------:R-:W-:Y:S01]  /*3120*/  IADD3 R2, PT, PT, R2, 0x4, RZ ;  /* 0x0000000402027810 */ /* 0x000fe20007ffe0ff */
[----:B---3--:R-:W-:-:S04]  /*3130*/  @P0 IMAD R16, R3, R6, R16 ;  /* 0x0000000603100224 */ /* 0x008fc800078e0210 */
[----:B--2---:R-:W-:-:S04]  /*3140*/  @P1 IMAD R16, R9, R12, R16 ;  /* 0x0000000c09101224 */ /* 0x004fc800078e0210 */
[----:B----4-:R-:W-:-:S04]  /*3150*/  @P2 IMAD R16, R11, R7, R16 ;  /* 0x000000070b102224 */ /* 0x010fc800078e0210 */
[----:B-----5:R-:W-:-:S07]  /*3160*/  @P3 IMAD R16, R5, R13, R16 ;  /* 0x0000000d05103224 */ /* 0x020fce00078e0210 */
.L_x_35:
[----:B------:R-:W-:Y:S05]  /*3170*/  BRA.U !UP0, `(.L_x_0) ;  /* 0x0000000108547547 */ /* 0x000fea000b800000 */
[----:B-1-34-:R-:W0:Y:S01]  /*3180*/  LDC.64 R4, c[0x0][0x390] ;  /* 0x0000e400ff047b82 */ /* 0x01ae220000000a00 */
[----:B------:R-:W1:Y:S01]  /*3190*/  LDCU UR5, c[0x0][0x3a8] ;  /* 0x00007500ff0577ac */ /* 0x000e620008000800 */
[C---:B------:R-:W-:Y:S01]  /*31a0*/  IMAD R6, R2.reuse, 0x4, R1 ;  /* 0x0000000402067824 */ /* 0x040fe200078e0201 */
[----:B------:R-:W-:Y:S01]  /*31b0*/  UIADD3 UR4, UPT, UPT, -UR4, URZ, URZ ;  /* 0x000000ff04047290 */ /* 0x000fe2000fffe1ff */
[----:B0-----:R-:W-:-:S04]  /*31c0*/  IMAD.WIDE.U32 R4, R2, 0x4, R4 ;  /* 0x0000000402047825 */ /* 0x001fc800078e0004 */
[----:B------:R-:W-:Y:S01]  /*31d0*/  IMAD.MOV.U32 R7, RZ, RZ, R4 ;  /* 0x000000ffff077224 */ /* 0x000fe200078e0004 */
[----:B------:R-:W-:Y:S01]  /*31e0*/  MOV R8, R5 ;  /* 0x0000000500087202 */ /* 0x000fe20000000f00 */
[----:B-1----:R-:W-:-:S07]  /*31f0*/  VIADD R4, R2, -UR5 ;  /* 0x8000000502047c36 */ /* 0x002fce0008000000 */
.L_x_36:
[----:B------:R-:W-:-:S13]  /*3200*/  ISETP.NE.AND P0, PT, R4, RZ, PT ;  /* 0x000000ff0400720c */ /* 0x000fda0003f05270 */
[----:B------:R-:W-:Y:S01]  /*3210*/  @P0 MOV R2, R7 ;  /* 0x0000000700020202 */ /* 0x000fe20000000f00 */
[----:B------:R-:W-:Y:S01]  /*3220*/  @P0 IMAD.MOV.U32 R3, RZ, RZ, R8 ;  /* 0x000000ffff030224 */ /* 0x000fe200078e0008 */
[----:B------:R0:W3:Y:S04]  /*3230*/  @P0 LDL R5, [R6] ;  /* 0x0000000006050983 */ /* 0x0000e80000100800 */
[----:B------:R-:W3:Y:S01]  /*3240*/  @P0 LDG.E R2, desc[UR8][R2.64] ;  /* 0x0000000802020981 */ /* 0x000ee2000c1e1900 */
[----:B------:R-:W-:Y:S01]  /*3250*/  UIADD3 UR4, UPT, UPT, UR4, 0x1, URZ ;  /* 0x0000000104047890 */ /* 0x000fe2000fffe0ff */
[----:B------:R-:W-:Y:S02]  /*3260*/  IADD3 R7, P1, PT, R7, 0x4, RZ ;  /* 0x0000000407077810 */ /* 0x000fe40007f3e0ff */
[----:B------:R-:W-:Y:S01]  /*3270*/  IADD3 R4, PT, PT, R4, 0x1, RZ ;  /* 0x0000000104047810 */ /* 0x000fe20007ffe0ff */
[----:B------:R-:W-:Y:S01]  /*3280*/  UISETP.NE.AND UP0, UPT, UR4, URZ, UPT ;  /* 0x000000ff0400728c */ /* 0x000fe2000bf05270 */
[----:B0-----:R-:W-:Y:S01]  /*3290*/  VIADD R6, R6, 0x4 ;  /* 0x0000000406067836 */ /* 0x001fe20000000000 */
[----:B------:R-:W-:Y:S01]  /*32a0*/  IADD3.X R8, PT, PT, RZ, R8, RZ, P1, !PT ;  /* 0x00000008ff087210 */ /* 0x000fe20000ffe4ff */
[----:B---3--:R-:W-:-:S06]  /*32b0*/  @P0 IMAD R16, R5, R2, R16 ;  /* 0x0000000205100224 */ /* 0x008fcc00078e0210 */
[----:B------:R-:W-:Y:S05]  /*32c0*/  BRA.U UP0, `(.L_x_36) ;  /* 0xfffffffd00cc7547 */ /* 0x000fea000b83ffff */
.L_x_0:
[----:B------:R-:W0:Y:S01]  /*32d0*/  LDCU UR5, c[0x0][0x3ac] ;  /* 0x00007580ff0577ac */ /* 0x000e220008000800 */
[----:B------:R-:W-:Y:S01]  /*32e0*/  IMAD.MOV.U32 R17, RZ, RZ, RZ ;  /* 0x000000ffff117224 */ /* 0x000fe200078e00ff */
[----:B0-----:R-:W-:-:S09]  /*32f0*/  UISETP.GE.AND UP0, UPT, UR5, 0x1, UPT ;  /* 0x000000010500788c */ /* 0x001fd2000bf06270 */
[----:B------:R-:W-:Y:S05]  /*3300*/  BRA.U !UP0, `(.L_x_37) ;  /* 0x0000000908087547 */ /* 0x000fea000b800000 */
[----:B------:R-:W0:Y:S08]  /*3310*/  LDC R5, c[0x0][0x3a8] ;  /* 0x0000ea00ff057b82 */ /* 0x000e300000000800 */
[----:B------:R-:W0:Y:S02]  /*3320*/  LDC.64 R2, c[0x0][0x390] ;  /* 0x0000e400ff027b82 */ /* 0x000e240000000a00 */
[----:B0-----:R-:W-:-:S05]  /*3330*/  IMAD.WIDE R2, R5, 0x4, R2 ;  /* 0x0000000405027825 */ /* 0x001fca00078e0202 */
[----:B------:R0:W5:Y:S01]  /*3340*/  LDG.E R21, desc[UR8][R2.64] ;  /* 0x0000000802157981 */ /* 0x000162000c1e1900 */
[----:B------:R-:W-:Y:S01]  /*3350*/  UISETP.GE.U32.AND UP1, UPT, UR5, 0x10, UPT ;  /* 0x000000100500788c */ /* 0x000fe2000bf26070 */
[----:B------:R-:W-:Y:S01]  /*3360*/  HFMA2 R17, -RZ, RZ, 0, 0 ;  /* 0x00000000ff117431 */ /* 0x000fe200000001ff */
[----:B------:R-:W-:Y:S01]  /*3370*/  ULOP3.LUT UR6, UR5, 0xf, URZ, 0xc0, !UPT ;  /* 0x0000000f05067892 */ /* 0x000fe2000f8ec0ff */
[----:B------:R-:W-:-:S03]  /*3380*/  UMOV UR4, URZ ;  /* 0x000000ff00047c82 */ /* 0x000fc60008000000 */
[----:B------:R-:W-:-:S03]  /*3390*/  UISETP.NE.AND UP0, UPT, UR6, URZ, UPT ;  /* 0x000000ff0600728c */ /* 0x000fc6000bf05270 */
[----:B0-----:R-:W-:Y:S08]  /*33a0*/  BRA.U !UP1, `(.L_x_38) ;  /* 0x0000000109e47547 */ /* 0x001ff0000b800000 */
[----:B------:R-:W-:Y:S01]  /*33b0*/  ULOP3.LUT UR4, UR5, 0x7ffffff0, URZ, 0xc0, !UPT ;  /* 0x7ffffff005047892 */ /* 0x000fe2000f8ec0ff */
[----:B------:R-:W-:Y:S01]  /*33c0*/  IMAD.MOV.U32 R17, RZ, RZ, RZ ;  /* 0x000000ffff117224 */ /* 0x000fe200078e00ff */
[----:B------:R-:W-:Y:S02]  /*33d0*/  MOV R20, R16 ;  /* 0x0000001000147202 */ /* 0x000fe40000000f00 */
[----:B------:R-:W-:-:S12]  /*33e0*/  UIADD3 UR7, UPT, UPT, -UR4, URZ, URZ ;  /* 0x000000ff04077290 */ /* 0x000fd8000fffe1ff */
.L_x_39:
[----:B------:R-:W0:Y:S02]  /*33f0*/  LDC.64 R8, c[0x0][0x380] ;  /* 0x0000e000ff087b82 */ /* 0x000e240000000a00 */
[----:B0-----:R-:W-:-:S05]  /*3400*/  IMAD.WIDE R8, R20, 0x4, R8 ;  /* 0x0000000414087825 */ /* 0x001fca00078e0208 */
[----:B------:R0:W3:Y:S01]  /*3410*/  LDG.E R22, desc[UR8][R8.64] ;  /* 0x0000000808167981 */ /* 0x0000e2000c1e1900 */
[----:B--2--5:R-:W-:-:S05]  /*3420*/  IMAD.WIDE R14, R21, 0x4, R8 ;  /* 0x00000004150e7825 */ /* 0x024fca00078e0208 */
[----:B------:R2:W2:Y:S01]  /*3430*/  LDG.E R23, desc[UR8][R14.64] ;  /* 0x000000080e177981 */ /* 0x0004a2000c1e1900 */
[----:B------:R-:W-:-:S04]  /*3440*/  IMAD.WIDE R24, R21, 0x4, R14 ;  /* 0x0000000415187825 */ /* 0x000fc800078e020e */
[C---:B------:R-:W-:Y:S02]  /*3450*/  IMAD.WIDE R18, R21.reuse, 0x4, R24 ;  /* 0x0000000415127825 */ /* 0x040fe400078e0218 */
[----:B------:R-:W2:Y:S02]  /*3460*/  LDG.E R24, desc[UR8][R24.64] ;  /* 0x0000000818187981 */ /* 0x000ea4000c1e1900 */
[----:B------:R-:W-:-:S05]  /*3470*/  IMAD.WIDE R28, R21, 0x4, R18 ;  /* 0x00000004151c7825 */ /* 0x000fca00078e0212 */
[----:B------:R-:W2:Y:S01]  /*3480*/  LDG.E R26, desc[UR8][R28.64] ;  /* 0x000000081c1a7981 */ /* 0x000ea2000c1e1900 */
[----:B------:R-:W-:-:S03]  /*3490*/  IMAD.WIDE R10, R21, 0x4, R28 ;  /* 0x00000004150a7825 */ /* 0x000fc600078e021c */
[----:B------:R2:W2:Y:S01]  /*34a0*/  LDG.E R25, desc[UR8][R18.64] ;  /* 0x0000000812197981 */ /* 0x0004a2000c1e1900 */
[----:B------:R-:W-:-:S03]  /*34b0*/  IMAD.WIDE R12, R21, 0x4, R10 ;  /* 0x00000004150c7825 */ /* 0x000fc600078e020a */
[----:B------:R-:W2:Y:S01]  /*34c0*/  LDG.E R10, desc[UR8][R10.64] ;  /* 0x000000080a0a7981 */ /* 0x000ea2000c1e1900 */
[----:B------:R-:W-:-:S03]  /*34d0*/  IMAD.WIDE R6, R21, 0x4, R12 ;  /* 0x0000000415067825 */ /* 0x000fc600078e020c */
[----:B------:R-:W2:Y:S01]  /*34e0*/  LDG.E R12, desc[UR8][R12.64] ;  /* 0x000000080c0c7981 */ /* 0x000ea2000c1e1900 */
[----:B------:R-:W-:-:S03]  /*34f0*/  IMAD.WIDE R2, R21, 0x4, R6 ;  /* 0x0000000415027825 */ /* 0x000fc600078e0206 */
[----:B------:R-:W2:Y:S04]  /*3500*/  LDG.E R27, desc[UR8][R6.64] ;  /* 0x00000008061b7981 */ /* 0x000ea8000c1e1900 */
[----:B------:R2:W2:Y:S01]  /*3510*/  LDG.E R11, desc[UR8][R2.64] ;  /* 0x00000008020b7981 */ /* 0x0004a2000c1e1900 */
[----:B-1-34-:R-:W-:-:S04]  /*3520*/  IMAD.WIDE R4, R21, 0x4, R2 ;  /* 0x0000000415047825 */ /* 0x01afc800078e0202 */
[C---:B0-----:R-:W-:Y:S02]  /*3530*/  IMAD.WIDE R8, R21.reuse, 0x4, R4 ;  /* 0x0000000415087825 */ /* 0x041fe400078e0204 */
[----:B------:R-:W3:Y:S02]  /*3540*/  LDG.E R4, desc[UR8][R4.64] ;  /* 0x0000000804047981 */ /* 0x000ee4000c1e1900 */
[C---:B--2---:R-:W-:Y:S02]  /*3550*/  IMAD.WIDE R14, R21.reuse, 0x4, R8 ;  /* 0x00000004150e7825 */ /* 0x044fe400078e0208 */
[----:B------:R-:W2:Y:S02]  /*3560*/  LDG.E R8, desc[UR8][R8.64] ;  /* 0x0000000808087981 */ /* 0x000ea4000c1e1900 */
[C---:B------:R-:W-:Y:S02]  /*3570*/  IMAD.WIDE R18, R21.reuse, 0x4, R14 ;  /* 0x0000000415127825 */ /* 0x040fe400078e020e */
[----:B------:R-:W4:Y:S02]  /*3580*/  LDG.E R14, desc[UR8][R14.64] ;  /* 0x000000080e0e7981 */ /* 0x000f24000c1e1900 */
[----:B------:R-:W-:-:S02]  /*3590*/  IMAD.WIDE R28, R21, 0x4, R18 ;  /* 0x00000004151c7825 */ /* 0x000fc400078e0212 */
[----:B------:R-:W4:Y:S02]  /*35a0*/  LDG.E R18, desc[UR8][R18.64] ;  /* 0x0000000812127981 */ /* 0x000f24000c1e1900 */
[C---:B------:R-:W-:Y:S02]  /*35b0*/  IMAD.WIDE R2, R21.reuse, 0x4, R28 ;  /* 0x0000000415027825 */ /* 0x040fe400078e021c */
[----:B------:R-:W4:Y:S02]  /*35c0*/  LDG.E R28, desc[UR8][R28.64] ;  /* 0x000000081c1c7981 */ /* 0x000f24000c1e1900 */
[----:B------:R-:W-:Y:S02]  /*35d0*/  IMAD.WIDE R6, R21, 0x4, R2 ;  /* 0x0000000415067825 */ /* 0x000fe400078e0202 */
[----:B------:R-:W4:Y:S04]  /*35e0*/  LDG.E R13, desc[UR8][R2.64] ;  /* 0x00000008020d7981 */ /* 0x000f28000c1e1900 */
[----:B------:R-:W4:Y:S01]  /*35f0*/  LDG.E R6, desc[UR8][R6.64] ;  /* 0x0000000806067981 */ /* 0x000f22000c1e1900 */
[----:B------:R-:W-:-:S04]  /*3600*/  UIADD3 UR7, UPT, UPT, UR7, 0x10, URZ ;  /* 0x0000001007077890 */ /* 0x000fc8000fffe0ff */
[----:B------:R-:W-:Y:S01]  /*3610*/  UISETP.NE.AND UP1, UPT, UR7, URZ, UPT ;  /* 0x000000ff0700728c */ /* 0x000fe2000bf25270 */
[----:B------:R-:W-:Y:S02]  /*3620*/  IMAD R20, R21, 0x10, R20 ;  /* 0x0000001015147824 */ /* 0x000fe400078e0214 */
[----:B------:R-:W-:-:S04]  /*3630*/  FADD R22, R22, R17 ;  /* 0x0000001116167221 */ /* 0x000fc80000000000 */
        /* <DEDUP_REMOVED lines=8> */
[----:B---3--:R-:W-:-:S04]  /*36c0*/  FADD R11, R11, R4 ;  /* 0x000000040b0b7221 */ /* 0x008fc80000000000 */
[----:B--2---:R-:W-:-:S04]  /*36d0*/  FADD R11, R11, R8 ;  /* 0x000000080b0b7221 */ /* 0x004fc80000000000 */
[----:B----4-:R-:W-:-:S04]  /*36e0*/  FADD R11, R11, R14 ;  /* 0x0000000e0b0b7221 */ /* 0x010fc80000000000 */
[----:B------:R-:W-:-:S04]  /*36f0*/  FADD R11, R11, R18 ;  /* 0x000000120b0b7221 */ /* 0x000fc80000000000 */
[----:B------:R-:W-:-:S04]  /*3700*/  FADD R28, R11, R28 ;  /* 0x0000001c0b1c7221 */ /* 0x000fc80000000000 */
[----:B------:R-:W-:-:S04]  /*3710*/  FADD R13, R28, R13 ;  /* 0x0000000d1c0d7221 */ /* 0x000fc80000000000 */
[----:B------:R-:W-:Y:S01]  /*3720*/  FADD R17, R13, R6 ;  /* 0x000000060d117221 */ /* 0x000fe20000000000 */
[----:B------:R-:W-:Y:S06]  /*3730*/  BRA.U UP1, `(.L_x_39) ;  /* 0xfffffffd012c7547 */ /* 0x000fec000b83ffff */
.L_x_38:
[----:B------:R-:W-:Y:S05]  /*3740*/  BRA.U !UP0, `(.L_x_37) ;  /* 0x0000000108f87547 */ /* 0x000fea000b800000 */
[----:B------:R-:W-:Y:S02]  /*3750*/  UISETP.GE.U32.AND UP0, UPT, UR6, 0x8, UPT ;  /* 0x000000080600788c */ /* 0x000fe4000bf06070 */
[----:B------:R-:W-:-:S04]  /*3760*/  ULOP3.LUT UR7, UR5, 0x7, URZ, 0xc0, !UPT ;  /* 0x0000000705077892 */ /* 0x000fc8000f8ec0ff */
[----:B------:R-:W-:-:S03]  /*3770*/  UISETP.NE.AND UP1, UPT, UR7, URZ, UPT ;  /* 0x000000ff0700728c */ /* 0x000fc6000bf25270 */
[----:B------:R-:W-:Y:S08]  /*3780*/  BRA.U !UP0, `(.L_x_40) ;  /* 0x00000001086c7547 */ /* 0x000ff0000b800000 */
[----:B------:R-:W0:Y:S01]  /*3790*/  LDC.64 R2, c[0x0][0x380] ;  /* 0x0000e000ff027b82 */ /* 0x000e220000000a00 */
[----:B-----5:R-:W-:-:S04]  /*37a0*/  IMAD R5, R21, UR4, R16 ;  /* 0x0000000415057c24 */ /* 0x020fc8000f8e0210 */
[----:B0-----:R-:W-:-:S04]  /*37b0*/  IMAD.WIDE R2, R5, 0x4, R2 ;  /* 0x0000000405027825 */ /* 0x001fc800078e0202 */
[C---:B-1-34-:R-:W-:Y:S02]  /*37c0*/  IMAD.WIDE R4, R21.reuse, 0x4, R2 ;  /* 0x0000000415047825 */ /* 0x05afe400078e0202 */
[----:B------:R-:W3:Y:S02]  /*37d0*/  LDG.E R2, desc[UR8][R2.64] ;  /* 0x0000000802027981 */ /* 0x000ee4000c1e1900 */
[C---:B------:R-:W-:Y:S02]  /*37e0*/  IMAD.WIDE R6, R21.reuse, 0x4, R4 ;  /* 0x0000000415067825 */ /* 0x040fe400078e0204 */
[----:B------:R-:W4:Y:S02]  /*37f0*/  LDG.E R5, desc[UR8][R4.64] ;  /* 0x0000000804057981 */ /* 0x000f24000c1e1900 */
[C---:B------:R-:W-:Y:S02]  /*3800*/  IMAD.WIDE R8, R21.reuse, 0x4, R6 ;  /* 0x0000000415087825 */ /* 0x040fe400078e0206 */
[----:B------:R-:W4:Y:S02]  /*3810*/  LDG.E R7, desc[UR8][R6.64] ;  /* 0x0000000806077981 */ /* 0x000f24000c1e1900 */
[----:B------:R-:W-:-:S02]  /*3820*/  IMAD.WIDE R10, R21, 0x4, R8 ;  /* 0x00000004150a7825 */ /* 0x000fc400078e0208 */
[----:B------:R-:W4:Y:S02]  /*3830*/  LDG.E R9, desc[UR8][R8.64] ;  /* 0x0000000808097981 */ /* 0x000f24000c1e1900 */
[C---:B------:R-:W-:Y:S02]  /*3840*/  IMAD.WIDE R12, R21.reuse, 0x4, R10 ;  /* 0x00000004150c7825 */ /* 0x040fe400078e020a */
[----:B------:R-:W4:Y:S02]  /*3850*/  LDG.E R11, desc[UR8][R10.64] ;  /* 0x000000080a0b7981 */ /* 0x000f24000c1e1900 */
[C---:B--2---:R-:W-:Y:S02]  /*3860*/  IMAD.WIDE R14, R21.reuse, 0x4, R12 ;  /* 0x00000004150e7825 */ /* 0x044fe400078e020c */
[----:B------:R-:W2:Y:S02]  /*3870*/  LDG.E R13, desc[UR8][R12.64] ;  /* 0x000000080c0d7981 */ /* 0x000ea4000c1e1900 */
[----:B------:R-:W-:-:S02]  /*3880*/  IMAD.WIDE R18, R21, 0x4, R14 ;  /* 0x0000000415127825 */ /* 0x000fc400078e020e */
[----:B------:R-:W2:Y:S04]  /*3890*/  LDG.E R15, desc[UR8][R14.64] ;  /* 0x000000080e0f7981 */ /* 0x000ea8000c1e1900 */
[----:B------:R-:W2:Y:S01]  /*38a0*/  LDG.E R19, desc[UR8][R18.64] ;  /* 0x0000000812137981 */ /* 0x000ea2000c1e1900 */
[----:B------:R-:W-:Y:S01]  /*38b0*/  UIADD3 UR4, UPT, UPT, UR4, 0x8, URZ ;  /* 0x0000000804047890 */ /* 0x000fe2000fffe0ff */
[----:B---3--:R-:W-:-:S04]  /*38c0*/  FADD R2, R17, R2 ;  /* 0x0000000211027221 */ /* 0x008fc80000000000 */
[----:B----4-:R-:W-:-:S04]  /*38d0*/  FADD R2, R2, R5 ;  /* 0x0000000502027221 */ /* 0x010fc80000000000 */
[----:B------:R-:W-:-:S04]  /*38e0*/  FADD R2, R2, R7 ;  /* 0x0000000702027221 */ /* 0x000fc80000000000 */
[----:B------:R-:W-:-:S04]  /*38f0*/  FADD R2, R2, R9 ;  /* 0x0000000902027221 */ /* 0x000fc80000000000 */
[----:B------:R-:W-:-:S04]  /*3900*/  FADD R2, R2, R11 ;  /* 0x0000000b02027221 */ /* 0x000fc80000000000 */
[----:B--2---:R-:W-:-:S04]  /*3910*/  FADD R2, R2, R13 ;  /* 0x0000000d02027221 */ /* 0x004fc80000000000 */
[----:B------:R-:W-:-:S04]  /*3920*/  FADD R2, R2, R15 ;  /* 0x0000000f02027221 */ /* 0x000fc80000000000 */
[----:B------:R-:W-:-:S07]  /*3930*/  FADD R17, R2, R19 ;  /* 0x0000001302117221 */ /* 0x000fce0000000000 */
.L_x_40:
        /* <DEDUP_REMOVED lines=12> */
[----:B------:R-:W-:Y:S02]  /*3a00*/  IMAD.WIDE R8, R21, 0x4, R6 ;  /* 0x0000000415087825 */ /* 0x000fe400078e0206 */
[----:B------:R-:W2:Y:S04]  /*3a10*/  LDG.E R6, desc[UR8][R6.64] ;  /* 0x0000000806067981 */ /* 0x000ea8000c1e1900 */
[----:B------:R-:W2:Y:S01]  /*3a20*/  LDG.E R8, desc[UR8][R8.64] ;  /* 0x0000000808087981 */ /* 0x000ea2000c1e1900 */
[----:B------:R-:W-:Y:S01]  /*3a30*/  UIADD3 UR4, UPT, UPT, UR4, 0x4, URZ ;  /* 0x0000000404047890 */ /* 0x000fe2000fffe0ff */
[----:B---3--:R-:W-:-:S04]  /*3a40*/  FADD R17, R17, R2 ;  /* 0x0000000211117221 */ /* 0x008fc80000000000 */
[----:B----4-:R-:W-:-:S04]  /*3a50*/  FADD R17, R17, R4 ;  /* 0x0000000411117221 */ /* 0x010fc80000000000 */
[----:B--2---:R-:W-:-:S04]  /*3a60*/  FADD R17, R17, R6 ;  /* 0x0000000611117221 */ /* 0x004fc80000000000 */
[----:B------:R-:W-:-:S07]  /*3a70*/  FADD R17, R17, R8 ;  /* 0x0000000811117221 */ /* 0x000fce0000000000 */
.L_x_41:
[----:B------:R-:W-:Y:S05]  /*3a80*/  BRA.U !UP1, `(.L_x_37) ;  /* 0x0000000109287547 */ /* 0x000fea000b800000 */
[----:B-1-34-:R-:W0:Y:S01]  /*3a90*/  LDC.64 R4, c[0x0][0x380] ;  /* 0x0000e000ff047b82 */ /* 0x01ae220000000a00 */
[----:B-----5:R-:W-:Y:S01]  /*3aa0*/  IMAD R16, R21, UR4, R16 ;  /* 0x0000000415107c24 */ /* 0x020fe2000f8e0210 */
[----:B------:R-:W-:-:S12]  /*3ab0*/  UIADD3 UR5, UPT, UPT, -UR5, URZ, URZ ;  /* 0x000000ff05057290 */ /* 0x000fd8000fffe1ff */
.L_x_42:
[----:B0-----:R-:W-:-:S06]  /*3ac0*/  IMAD.WIDE R2, R16, 0x4, R4 ;  /* 0x0000000410027825 */ /* 0x001fcc00078e0204 */
[----:B------:R-:W3:Y:S01]  /*3ad0*/  LDG.E R2, desc[UR8][R2.64] ;  /* 0x0000000802027981 */ /* 0x000ee2000c1e1900 */
[----:B------:R-:W-:Y:S01]  /*3ae0*/  UIADD3 UR5, UPT, UPT, UR5, 0x1, URZ ;  /* 0x0000000105057890 */ /* 0x000fe2000fffe0ff */
[----:B------:R-:W-:-:S03]  /*3af0*/  IADD3 R16, PT, PT, R21, R16, RZ ;  /* 0x0000001015107210 */ /* 0x000fc60007ffe0ff */
[----:B------:R-:W-:Y:S01]  /*3b00*/  UISETP.NE.AND UP0, UPT, UR5, URZ, UPT ;  /* 0x000000ff0500728c */ /* 0x000fe2000bf05270 */
[----:B---3--:R-:W-:-:S08]  /*3b10*/  FADD R17, R2, R17 ;  /* 0x0000001102117221 */ /* 0x008fd00000000000 */
[----:B------:R-:W-:Y:S05]  /*3b20*/  BRA.U UP0, `(.L_x_42) ;  /* 0xfffffffd00e47547 */ /* 0x000fea000b83ffff */
.L_x_37:
[----:B------:R-:W0:Y:S02]  /*3b30*/  LDC.64 R2, c[0x0][0x388] ;  /* 0x0000e200ff027b82 */ /* 0x000e240000000a00 */
[----:B0-----:R-:W-:-:S05]  /*3b40*/  IMAD.WIDE R2, R0, 0x4, R2 ;  /* 0x0000000400027825 */ /* 0x001fca00078e0202 */
[----:B------:R-:W-:Y:S01]  /*3b50*/  STG.E desc[UR8][R2.64], R17 ;  /* 0x0000001102007986 */ /* 0x000fe2000c101908 */
[----:B------:R-:W-:Y:S05]  /*3b60*/  EXIT ;  /* 0x000000000000794d */ /* 0x000fea0003800000 */
.L_x_43:
[----:B------:R-:W-:-:S00]  /*3b70*/  BRA `(.L_x_43) ;  /* 0xfffffffc00fc7947 */ /* 0x000fc0000383ffff */
[----:B------:R-:W-:-:S00]  /*3b80*/  NOP ;  /* 0x0000000000007918 */ /* 0x000fc00000000000 */
[----:B------:R-:W-:-:S00]  /*3b90*/  NOP ;  /* 0x0000000000007918 */ /* 0x000fc00000000000 */
[----:B------:R-:W-:-:S00]  /*3ba0*/  NOP ;  /* 0x0000000000007918 */ /* 0x000fc00000000000 */
[----:B------:R-:W-:-:S00]  /*3bb0*/  NOP ;  /* 0x0000000000007918 */ /* 0x000fc00000000000 */
[----:B------:R-:W-:-:S00]  /*3bc0*/  NOP ;  /* 0x0000000000007918 */ /* 0x000fc00000000000 */
[----:B------:R-:W-:-:S00]  /*3bd0*/  NOP ;  /* 0x0000000000007918 */ /* 0x000fc00000000000 */
[----:B------:R-:W-:-:S00]  /*3be0*/  NOP ;  /* 0x0000000000007918 */ /* 0x000fc00000000000 */
[----:B------:R-:W-:-:S00]  /*3bf0*/  NOP ;  /* 0x0000000000007918 */ /* 0x000fc00000000000 */
.L_x_49:


//--------------------- .text._ZN5ryupy9sumKernelEPKfPfi --------------------------
	.section	.text._ZN5ryupy9sumKernelEPKfPfi,"ax",@progbits
	.align	128
        .global         _ZN5ryupy9sumKernelEPKfPfi
        .type           _ZN5ryupy9sumKernelEPKfPfi,@function
        .size           _ZN5ryupy9sumKernelEPKfPfi,(.L_x_50 - _ZN5ryupy9sumKernelEPKfPfi)
        .other          _ZN5ryupy9sumKernelEPKfPfi,@"STO_CUDA_ENTRY STV_DEFAULT"
_ZN5ryupy9sumKernelEPKfPfi:
.text._ZN5ryupy9sumKernelEPKfPfi:
[----:B------:R-:W-:Y:S01]  /*0000*/  LDC R1, c[0x0][0x37c] ;  /* 0x0000df00ff017b82 */ /* 0x000fe20000000800 */
[----:B------:R-:W0:Y:S07]  /*0010*/  S2R R6, SR_TID.X ;  /* 0x0000000000067919 */ /* 0x000e2e0000002100 */
[----:B------:R-:W0:Y:S01]  /*0020*/  S2UR UR4, SR_CTAID.X ;  /* 0x00000000000479c3 */ /* 0x000e220000002500 */
[----:B------:R-:W1:Y:S01]  /*0030*/  LDCU UR5, c[0x0][0x390] ;  /* 0x00007200ff0577ac */ /* 0x000e620008000800 */
[----:B------:R-:W-:Y:S01]  /*0040*/  IMAD.MOV.U32 R9, RZ, RZ, RZ ;  /* 0x000000ffff097224 */ /* 0x000fe200078e00ff */
[----:B------:R-:W2:Y:S05]  /*0050*/  LDCU.64 UR6, c[0x0][0x358] ;  /* 0x00006b00ff0677ac */ /* 0x000eaa0008000a00 */
[----:B------:R-:W0:Y:S02]  /*0060*/  LDC R7, c[0x0][0x360] ;  /* 0x0000d800ff077b82 */ /* 0x000e240000000800 */
[----:B0-----:R-:W-:-:S05]  /*0070*/  IMAD R5, R7, UR4, R6 ;  /* 0x0000000407057c24 */ /* 0x001fca000f8e0206 */
[----:B-1----:R-:W-:-:S13]  /*0080*/  ISETP.GE.U32.AND P0, PT, R5, UR5, PT ;  /* 0x0000000505007c0c */ /* 0x002fda000bf06070 */
[----:B------:R-:W0:Y:S02]  /*0090*/  @!P0 LDC.64 R2, c[0x0][0x380] ;  /* 0x0000e000ff028b82 */ /* 0x000e240000000a00 */
[----:B0-----:R-:W-:-:S05]  /*00a0*/  @!P0 IMAD.WIDE.U32 R2, R5, 0x4, R2 ;  /* 0x0000000405028825 */ /* 0x001fca00078e0002 */
[----:B--2---:R-:W2:Y:S01]  /*00b0*/  @!P0 LDG.E R9, desc[UR6][R2.64] ;  /* 0x0000000602098981 */ /* 0x004ea2000c1e1900 */
[----:B------:R-:W0:Y:S01]  /*00c0*/  S2UR UR5, SR_CgaCtaId ;  /* 0x00000000000579c3 */ /* 0x000e220000008800 */
[----:B------:R-:W-:Y:S01]  /*00d0*/  UMOV UR4, 0x400 ;  /* 0x0000040000047882 */ /* 0x000fe20000000000 */
[----:B------:R-:W-:Y:S02]  /*00e0*/  ISETP.GE.U32.AND P0, PT, R7, 0x2, PT ;  /* 0x000000020700780c */ /* 0x000fe40003f06070 */
[----:B------:R-:W-:Y:S01]  /*00f0*/  ISETP.NE.AND P1, PT, R6, RZ, PT ;  /* 0x000000ff0600720c */ /* 0x000fe20003f25270 */
[----:B0-----:R-:W-:-:S06]  /*0100*/  ULEA UR4, UR5, UR4, 0x18 ;  /* 0x0000000405047291 */ /* 0x001fcc000f8ec0ff */
[----:B------:R-:W-:-:S05]  /*0110*/  LEA R0, R6, UR4, 0x2 ;  /* 0x0000000406007c11 */ /* 0x000fca000f8e10ff */
[----:B--2---:R0:W-:Y:S01]  /*0120*/  STS [R0], R9 ;  /* 0x0000000900007388 */ /* 0x0041e20000000800 */
[----:B------:R-:W-:Y:S06]  /*0130*/  BAR.SYNC.DEFER_BLOCKING 0x0 ;  /* 0x0000000000007b1d */ /* 0x000fec0000010000 */
[----:B------:R-:W-:Y:S05]  /*0140*/  @!P0 BRA `(.L_x_44) ;  /* 0x0000000000388947 */ /* 0x000fea0003800000 */
[----:B------:R-:W-:-:S07]  /*0150*/  IMAD.MOV.U32 R2, RZ, RZ, R7 ;  /* 0x000000ffff027224 */ /* 0x000fce00078e0007 */
.L_x_45:
[----:B0-----:R-:W-:-:S05]  /*0160*/  SHF.R.U32.HI R9, RZ, 0x1, R2 ;  /* 0x00000001ff097819 */ /* 0x001fca0000011602 */
[----:B------:R-:W-:-:S05]  /*0170*/  IMAD.IADD R3, R9, 0x1, R6 ;  /* 0x0000000109037824 */ /* 0x000fca00078e0206 */
[----:B------:R-:W-:-:S04]  /*0180*/  ISETP.GE.U32.AND P0, PT, R3, R7, PT ;  /* 0x000000070300720c */ /* 0x000fc80003f06070 */
[----:B------:R-:W-:-:S13]  /*0190*/  ISETP.GE.U32.OR P0, PT, R6, R9, P0 ;  /* 0x000000090600720c */ /* 0x000fda0000706470 */
[----:B------:R-:W-:Y:S01]  /*01a0*/  @!P0 IMAD R3, R9, 0x4, R0 ;  /* 0x0000000409038824 */ /* 0x000fe200078e0200 */
[----:B------:R-:W-:Y:S05]  /*01b0*/  @!P0 LDS R4, [R0] ;  /* 0x0000000000048984 */ /* 0x000fea0000000800 */
[----:B------:R-:W0:Y:S02]  /*01c0*/  @!P0 LDS R3, [R3] ;  /* 0x0000000003038984 */ /* 0x000e240000000800 */
[----:B0-----:R-:W-:-:S05]  /*01d0*/  @!P0 FADD R5, R3, R4 ;  /* 0x0000000403058221 */ /* 0x001fca0000000000 */
[----:B------:R1:W-:Y:S01]  /*01e0*/  @!P0 STS [R0], R5 ;  /* 0x0000000500008388 */ /* 0x0003e20000000800 */
[----:B------:R-:W-:Y:S01]  /*01f0*/  BAR.SYNC.DEFER_BLOCKING 0x0 ;  /* 0x0000000000007b1d */ /* 0x000fe20000010000 */
[----:B------:R-:W-:Y:S01]  /*0200*/  ISETP.GT.U32.AND P0, PT, R2, 0x3, PT ;  /* 0x000000030200780c */ /* 0x000fe20003f04070 */
[----:B------:R-:W-:-:S12]  /*0210*/  IMAD.MOV.U32 R2, RZ, RZ, R9 ;  /* 0x000000ffff027224 */ /* 0x000fd800078e0009 */
[----:B-1----:R-:W-:Y:S05]  /*0220*/  @P0 BRA `(.L_x_45) ;  /* 0xfffffffc00cc0947 */ /* 0x002fea000383ffff */
.L_x_44:
[----:B------:R-:W-:Y:S05]  /*0230*/  @P1 EXIT ;  /* 0x000000000000194d */ /* 0x000fea0003800000 */
[----:B------:R-:W1:Y:S01]  /*0240*/  S2UR UR5, SR_CgaCtaId ;  /* 0x00000000000579c3 */ /* 0x000e620000008800 */
[----:B------:R-:W-:-:S07]  /*0250*/  UMOV UR4, 0x400 ;  /* 0x0000040000047882 */ /* 0x000fce0000000000 */
[----:B------:R-:W2:Y:S01]  /*0260*/  LDC.64 R2, c[0x0][0x388] ;  /* 0x0000e200ff027b82 */ /* 0x000ea20000000a00 */
[----:B-1----:R-:W-:-:S09]  /*0270*/  ULEA UR4, UR5, UR4, 0x18 ;  /* 0x0000000405047291 */ /* 0x002fd2000f8ec0ff */
[----:B------:R-:W2:Y:S04]  /*0280*/  LDS R5, [UR4] ;  /* 0x00000004ff057984 */ /* 0x000ea80008000800 */
[----:B--2---:R-:W-:Y:S01]  /*0290*/  REDG.E.ADD.F32.FTZ.RN.STRONG.GPU desc[UR6][R2.64], R5 ;  /* 0x00000005020079a6 */ /* 0x004fe2000c12f306 */
[----:B------:R-:W-:Y:S05]  /*02a0*/  EXIT ;  /* 0x000000000000794d */ /* 0x000fea0003800000 */
.L_x_46:
        /* <DEDUP_REMOVED lines=13> */
.L_x_50:


//--------------------- .text._ZN5ryupy12negateKernelEPKfPfi --------------------------
	.section	.text._ZN5ryupy12negateKernelEPKfPfi,"ax",@progbits
	.align	128
        .global         _ZN5ryupy12negateKernelEPKfPfi
        .type           _ZN5ryupy12negateKernelEPKfPfi,@function
        .size           _ZN5ryupy12negateKernelEPKfPfi,(.L_x_51 - _ZN5ryupy12negateKernelEPKfPfi)
        .other          _ZN5ryupy12negateKernelEPKfPfi,@"STO_CUDA_ENTRY STV_DEFAULT"
_ZN5ryupy12negateKernelEPKfPfi:
.text._ZN5ryupy12negateKernelEPKfPfi:
[----:B------:R-:W-:Y:S01]  /*0000*/  LDC R1, c[0x0][0x37c] ;  /* 0x0000df00ff017b82 */ /* 0x000fe20000000800 */
[----:B------:R-:W0:Y:S07]  /*0010*/  S2R R0, SR_TID.X ;  /* 0x0000000000007919 */ /* 0x000e2e0000002100 */
[----:B------:R-:W0:Y:S01]  /*0020*/  S2UR UR4, SR_CTAID.X ;  /* 0x00000000000479c3 */ /* 0x000e220000002500 */
[----:B------:R-:W1:Y:S07]  /*0030*/  LDCU UR5, c[0x0][0x390] ;  /* 0x00007200ff0577ac */ /* 0x000e6e0008000800 */
[----:B------:R-:W0:Y:S02]  /*0040*/  LDC R7, c[0x0][0x360] ;  /* 0x0000d800ff077b82 */ /* 0x000e240000000800 */
[----:B0-----:R-:W-:-:S05]  /*0050*/  IMAD R7, R7, UR4, R0 ;  /* 0x0000000407077c24 */ /* 0x001fca000f8e0200 */
[----:B-1----:R-:W-:-:S13]  /*0060*/  ISETP.GE.AND P0, PT, R7, UR5, PT ;  /* 0x0000000507007c0c */ /* 0x002fda000bf06270 */
[----:B------:R-:W-:Y:S05]  /*0070*/  @P0 EXIT ;  /* 0x000000000000094d */ /* 0x000fea0003800000 */
[----:B------:R-:W0:Y:S01]  /*0080*/  LDC.64 R2, c[0x0][0x380] ;  /* 0x0000e000ff027b82 */ /* 0x000e220000000a00 */
[----:B------:R-:W1:Y:S07]  /*0090*/  LDCU.64 UR4, c[0x0][0x358] ;  /* 0x00006b00ff0477ac */ /* 0x000e6e0008000a00 */
[----:B------:R-:W2:Y:S01]  /*00a0*/  LDC.64 R4, c[0x0][0x388] ;  /* 0x0000e200ff047b82 */ /* 0x000ea20000000a00 */
[----:B0-----:R-:W-:-:S06]  /*00b0*/  IMAD.WIDE R2, R7, 0x4, R2 ;  /* 0x0000000407027825 */ /* 0x001fcc00078e0202 */
[----:B-1----:R-:W3:Y:S01]  /*00c0*/  LDG.E R2, desc[UR4][R2.64] ;  /* 0x0000000402027981 */ /* 0x002ee2000c1e1900 */
[----:B--2---:R-:W-:-:S04]  /*00d0*/  IMAD.WIDE R4, R7, 0x4, R4 ;  /* 0x0000000407047825 */ /* 0x004fc800078e0204 */
[----:B---3--:R-:W-:-:S05]  /*00e0*/  FADD R7, -R2, -RZ ;  /* 0x800000ff02077221 */ /* 0x008fca0000000100 */
[----:B------:R-:W-:Y:S01]  /*00f0*/  STG.E desc[UR4][R4.64], R7 ;  /* 0x0000000704007986 */ /* 0x000fe2000c101904 */
[----:B------:R-:W-:Y:S05]  /*0100*/  EXIT ;  /* 0x000000000000794d */ /* 0x000fea0003800000 */
.L_x_47:
        /* <DEDUP_REMOVED lines=15> */
.L_x_51:


//--------------------- .text._ZN5ryupy9logKernelEPKfPfi --------------------------
	.section	.text._ZN5ryupy9logKernelEPKfPfi,"ax",@progbits
	.align	128
        .global         _ZN5ryupy9logKernelEPKfPfi
        .type           _ZN5ryupy9logKernelEPKfPfi,@function
        .size           _ZN5ryupy9logKernelEPKfPfi,(.L_x_52 - _ZN5ryupy9logKernelEPKfPfi)
        .other          _ZN5ryupy9logKernelEPKfPfi,@"STO_CUDA_ENTRY STV_DEFAULT"
_ZN5ryupy9logKernelEPKfPfi:
.text._ZN5ryupy9logKernelEPKfPfi:
        /* <DEDUP_REMOVED lines=9> */
[----:B------:R-:W1:Y:S01]  /*0090*/  LDCU.64 UR4, c[0x0][0x358] ;  /* 0x00006b00ff0477ac */ /* 0x000e620008000a00 */
[----:B0-----:R-:W-:-:S05]  /*00a0*/  IMAD.WIDE R2, R5, 0x4, R2 ;  /* 0x0000000405027825 */ /* 0x001fca00078e0202 */
[----:B-1----:R0:W2:Y:S01]  /*00b0*/  LDG.E R0, desc[UR4][R2.64] ;  /* 0x0000000402007981 */ /* 0x0020a2000c1e1900 */
[----:B------:R-:W-:Y:S01]  /*00c0*/  HFMA2 R9, -RZ, RZ, 1.5048828125, 33.21875 ;  /* 0x3e055027ff097431 */ /* 0x000fe200000001ff */
[----:B0-----:R-:W0:Y:S02]  /*00d0*/  LDC.64 R2, c[0x0][0x388] ;  /* 0x0000e200ff027b82 */ /* 0x001e240000000a00 */
[----:B0-----:R-:W-:Y:S01]  /*00e0*/  IMAD.WIDE R2, R5, 0x4, R2 ;  /* 0x0000000405027825 */ /* 0x001fe200078e0202 */
[----:B--2---:R-:W-:-:S13]  /*00f0*/  FSETP.GEU.AND P0, PT, R0, 1.175494350822287508e-38, PT ;  /* 0x008000000000780b */ /* 0x004fda0003f0e000 */
[----:B------:R-:W-:-:S05]  /*0100*/  @!P0 FMUL R0, R0, 8388608 ;  /* 0x4b00000000008820 */ /* 0x000fca0000400000 */
[----:B------:R-:W-:-:S04]  /*0110*/  IADD3 R4, PT, PT, R0, -0x3f2aaaab, RZ ;  /* 0xc0d5555500047810 */ /* 0x000fc80007ffe0ff */
[----:B------:R-:W-:-:S04]  /*0120*/  LOP3.LUT R7, R4, 0xff800000, RZ, 0xc0, !PT ;  /* 0xff80000004077812 */ /* 0x000fc800078ec0ff */
[-C--:B------:R-:W-:Y:S02]  /*0130*/  IADD3 R4, PT, PT, R0, -R7.reuse, RZ ;  /* 0x8000000700047210 */ /* 0x080fe40007ffe0ff */
[----:B------:R-:W-:-:S03]  /*0140*/  I2FP.F32.S32 R7, R7 ;  /* 0x0000000700077245 */ /* 0x000fc60000201400 */
[----:B------:R-:W-:Y:S01]  /*0150*/  FADD R6, R4, -1 ;  /* 0xbf80000004067421 */ /* 0x000fe20000000000 */
[----:B------:R-:W-:Y:S02]  /*0160*/  FSEL R4, RZ, -23, P0 ;  /* 0xc1b80000ff047808 */ /* 0x000fe40000000000 */
[----:B------:R-:W-:Y:S01]  /*0170*/  ISETP.GT.U32.AND P0, PT, R0, 0x7f7fffff, PT ;  /* 0x7f7fffff0000780c */ /* 0x000fe20003f04070 */
[C---:B------:R-:W-:Y:S02]  /*0180*/  FFMA R9, R6.reuse, -R9, 0.14084610342979431152 ;  /* 0x3e1039f606097423 */ /* 0x040fe40000000809 */
[----:B------:R-:W-:Y:S01]  /*0190*/  FFMA R4, R7, 1.1920928955078125e-07, R4 ;  /* 0x3400000007047823 */ /* 0x000fe20000000004 */
[----:B------:R-:W-:Y:S01]  /*01a0*/  MOV R7, 0x7f800000 ;  /* 0x7f80000000077802 */ /* 0x000fe20000000f00 */
[----:B------:R-:W-:-:S04]  /*01b0*/  FFMA R9, R6, R9, -0.12148627638816833496 ;  /* 0xbdf8cdcc06097423 */ /* 0x000fc80000000009 */
[----:B------:R-:W-:-:S04]  /*01c0*/  FFMA R9, R6, R9, 0.13980610668659210205 ;  /* 0x3e0f295506097423 */ /* 0x000fc80000000009 */
[----:B------:R-:W-:-:S04]  /*01d0*/  FFMA R9, R6, R9, -0.16684235632419586182 ;  /* 0xbe2ad8b906097423 */ /* 0x000fc80000000009 */
[----:B------:R-:W-:-:S04]  /*01e0*/  FFMA R9, R6, R9, 0.20012299716472625732 ;  /* 0x3e4ced0b06097423 */ /* 0x000fc80000000009 */
[----:B------:R-:W-:-:S04]  /*01f0*/  FFMA R9, R6, R9, -0.24999669194221496582 ;  /* 0xbe7fff2206097423 */ /* 0x000fc80000000009 */
[----:B------:R-:W-:-:S04]  /*0200*/  FFMA R9, R6, R9, 0.33333182334899902344 ;  /* 0x3eaaaa7806097423 */ /* 0x000fc80000000009 */
[----:B------:R-:W-:-:S04]  /*0210*/  FFMA R9, R6, R9, -0.5 ;  /* 0xbf00000006097423 */ /* 0x000fc80000000009 */
[----:B------:R-:W-:-:S04]  /*0220*/  FMUL R9, R6, R9 ;  /* 0x0000000906097220 */ /* 0x000fc80000400000 */
[----:B------:R-:W-:-:S04]  /*0230*/  FFMA R9, R6, R9, R6 ;  /* 0x0000000906097223 */ /* 0x000fc80000000006 */
[----:B------:R-:W-:Y:S01]  /*0240*/  FFMA R4, R4, 0.69314718246459960938, R9 ;  /* 0x3f31721804047823 */ /* 0x000fe20000000009 */
[C---:B------:R-:W-:Y:S01]  /*0250*/  @P0 FFMA R4, R0.reuse, R7, +INF ;  /* 0x7f80000000040423 */ /* 0x040fe20000000007 */
[----:B------:R-:W-:-:S04]  /*0260*/  FSETP.NEU.AND P0, PT, R0, RZ, PT ;  /* 0x000000ff0000720b */ /* 0x000fc80003f0d000 */
[----:B------:R-:W-:-:S05]  /*0270*/  FSEL R5, R4, -INF , P0 ;  /* 0xff80000004057808 */ /* 0x000fca0000000000 */
[----:B------:R-:W-:Y:S01]  /*0280*/  STG.E desc[UR4][R2.64], R5 ;  /* 0x0000000502007986 */ /* 0x000fe2000c101904 */
[----:B------:R-:W-:Y:S05]  /*0290*/  EXIT ;  /* 0x000000000000794d */ /* 0x000fea0003800000 */
.L_x_48:
        /* <DEDUP_REMOVED lines=14> */
.L_x_52:


//--------------------- .nv.shared._ZN5ryupy12sumDimKernelEPKfPfPKiS4_S4_iiii --------------------------
	.section	.nv.shared._ZN5ryupy12sumDimKernelEPKfPfPKiS4_S4_iiii,"aw",@nobits
	.sectionflags	@""
	.align	16
	.zero		1024


//--------------------- .nv.shared.reserved.0     --------------------------
	.section	.nv.shared.reserved.0,"aw",@nobits
	.weak		__nv_reservedSMEM_offset_0_alias
	.size		__nv_reservedSMEM_offset_0_alias, 0, 64
	.other		__nv_reservedSMEM_offset_0_alias,@"STO_CUDA_RESERVED_SHARED STV_DEFAULT"
__nv_reservedSMEM_offset_0_alias:
	.zero		0
	.zero		64


//--------------------- .nv.shared._ZN5ryupy9sumKernelEPKfPfi --------------------------
	.section	.nv.shared._ZN5ryupy9sumKernelEPKfPfi,"aw",@nobits
	.sectionflags	@""
	.align	16
	.zero		1024


//--------------------- .nv.shared._ZN5ryupy12negateKernelEPKfPfi --------------------------
	.section	.nv.shared._ZN5ryupy12negateKernelEPKfPfi,"aw",@nobits
	.sectionflags	@""
	.align	16
	.zero		1024


//--------------------- .nv.shared._ZN5ryupy9logKernelEPKfPfi --------------------------
	.section	.nv.shared._ZN5ryupy9logKernelEPKfPfi,"aw",@nobits
	.sectionflags	@""
	.align	16
	.zero		1024


//--------------------- .nv.constant0._ZN5ryupy12sumDimKernelEPKfPfPKiS4_S4_iiii --------------------------
	.section	.nv.constant0._ZN5ryupy12sumDimKernelEPKfPfPKiS4_S4_iiii,"a",@progbits
	.sectionflags	@""
	.align	4
.nv.constant0._ZN5ryupy12sumDimKernelEPKfPfPKiS4_S4_iiii:
	.zero		952


//--------------------- .nv.constant0._ZN5ryupy9sumKernelEPKfPfi --------------------------
	.section	.nv.constant0._ZN5ryupy9sumKernelEPKfPfi,"a",@progbits
	.sectionflags	@""
	.align	4
.nv.constant0._ZN5ryupy9sumKernelEPKfPfi:
	.zero		916


//--------------------- .nv.constant0._ZN5ryupy12negateKernelEPKfPfi --------------------------
	.section	.nv.constant0._ZN5ryupy12negateKernelEPKfPfi,"a",@progbits
	.sectionflags	@""
	.align	4
.nv.constant0._ZN5ryupy12negateKernelEPKfPfi:
	.zero		916


//--------------------- .nv.constant0._ZN5ryupy9logKernelEPKfPfi --------------------------
	.section	.nv.constant0._ZN5ryupy9logKernelEPKfPfi,"a",@progbits
	.sectionflags	@""
	.align	4
.nv.constant0._ZN5ryupy9logKernelEPKfPfi:
	.zero		916


//--------------------- SYMBOLS --------------------------

	.type		.nv.reservedSmem.offset0,@object
	.size		.nv.reservedSmem.offset0,0x4
	.type		.nv.reservedSmem.cap,@object
	.size		.nv.reservedSmem.cap,0x4
